	.target	sm_90a

	.elftype	@"ET_EXEC"


//--------------------- .note.nv.tkinfo           --------------------------
	.section	.note.nv.tkinfo,"",@"SHT_NOTE"
	.sectionflags	@"SHF_NOTE_NV_TKINFO"
	.tkinfo
        /*0018*/ 	.word	0x00000002
        /*0030*/ 	.string	""
        /*0030*/ 	.string	"ptxas"
        /*0030*/ 	.string	"Cuda compilation tools, release 13.0, V13.0.88"
        /*0030*/ 	.string	"Build cuda_13.0.r13.0/compiler.36424714_0"
        /*0030*/ 	.string	"-arch sm_90a -m 64 "



//--------------------- .note.nv.cuinfo           --------------------------
	.section	.note.nv.cuinfo,"",@"SHT_NOTE"
	.sectionflags	@"SHF_NOTE_NV_CUINFO"
        /*0018*/ 	.short	0x0002
        /*001a*/ 	.short	0x005a
        /*001c*/ 	.short	0x0082
	.zero		2


//--------------------- .nv.info                  --------------------------
	.section	.nv.info,"",@"SHT_CUDA_INFO"
	.align	4


	//----- nvinfo : EIATTR_REGCOUNT
	.align		4
        /*0000*/ 	.byte	0x04, 0x2f
        /*0002*/ 	.short	(.L_12 - .L_11)
	.align		4
.L_11:
        /*0004*/ 	.word	index@(_ZN7cutlass13device_kernelINS_4gemm6kernel13GemmUniversalIN4cute5tupleIJiiiiEEENS1_10collective13CollectiveMmaINS1_37MainloopSm90TmaGmmaWarpSpecializedFP8ILi5ENS5_IJNS4_1CILi2EEESB_NSA_ILi1EEEEEENS1_35KernelTmaWarpSpecializedCooperativeEEENS5_IJNSA_ILi256EEENSA_ILi64EEESH_EEENS_12float_e4m3_tENS5_IJlSC_lEEESJ_SK_NS4_8TiledMMAINS4_8MMA_AtomIJNS4_4SM904GMMA30MMA_64x64x32_F32E4M3E4M3_SS_TNILNSO_7ScaleInE1ELSQ_1EEEEEENS4_6LayoutINS5_IJSB_SC_SC_EEENS5_IJSC_NSA_ILi0EEESV_EEEEENS5_IJNS4_10UnderscoreESY_SY_EEEEENS4_23SM90_TMA_LOAD_MULTICASTENS4_14ComposedLayoutINS4_7SwizzleILi2ELi4ELi3EEENS4_18smem_ptr_flag_bitsILi8EEENST_INS5_IJNSA_ILi8EEESH_EEENS5_IJSH_SC_EEEEEEEvNS4_8identityES11_S1B_vS1C_EENS_8epilogue10collective6detail29Sm90TmaWarpSpecializedAdapterINS1F_15DefaultEpilogueISJ_SK_SK_NS1E_6thread17LinearCombinationISJ_Li1EffLNS1J_9ScaleType4KindE0ELNS_15FloatRoundStyleE2ESJ_EENS1_15EpilogueDefaultEEEEEvvEEEEvNT_6ParamsE)
        /*0008*/ 	.word	0x000000a8


	//----- nvinfo : EIATTR_FRAME_SIZE
	.align		4
.L_12:
        /*000c*/ 	.byte	0x04, 0x11
        /*000e*/ 	.short	(.L_14 - .L_13)
	.align		4
.L_13:
        /*0010*/ 	.word	index@(_ZN7cutlass13device_kernelINS_4gemm6kernel13GemmUniversalIN4cute5tupleIJiiiiEEENS1_10collective13CollectiveMmaINS1_37MainloopSm90TmaGmmaWarpSpecializedFP8ILi5ENS5_IJNS4_1CILi2EEESB_NSA_ILi1EEEEEENS1_35KernelTmaWarpSpecializedCooperativeEEENS5_IJNSA_ILi256EEENSA_ILi64EEESH_EEENS_12float_e4m3_tENS5_IJlSC_lEEESJ_SK_NS4_8TiledMMAINS4_8MMA_AtomIJNS4_4SM904GMMA30MMA_64x64x32_F32E4M3E4M3_SS_TNILNSO_7ScaleInE1ELSQ_1EEEEEENS4_6LayoutINS5_IJSB_SC_SC_EEENS5_IJSC_NSA_ILi0EEESV_EEEEENS5_IJNS4_10UnderscoreESY_SY_EEEEENS4_23SM90_TMA_LOAD_MULTICASTENS4_14ComposedLayoutINS4_7SwizzleILi2ELi4ELi3EEENS4_18smem_ptr_flag_bitsILi8EEENST_INS5_IJNSA_ILi8EEESH_EEENS5_IJSH_SC_EEEEEEEvNS4_8identityES11_S1B_vS1C_EENS_8epilogue10collective6detail29Sm90TmaWarpSpecializedAdapterINS1F_15DefaultEpilogueISJ_SK_SK_NS1E_6thread17LinearCombinationISJ_Li1EffLNS1J_9ScaleType4KindE0ELNS_15FloatRoundStyleE2ESJ_EENS1_15EpilogueDefaultEEEEEvvEEEEvNT_6ParamsE)
        /*0014*/ 	.word	0x00000000


	//----- nvinfo : EIATTR_MIN_STACK_SIZE
	.align		4
.L_14:
        /*0018*/ 	.byte	0x04, 0x12
        /*001a*/ 	.short	(.L_16 - .L_15)
	.align		4
.L_15:
        /*001c*/ 	.word	index@(_ZN7cutlass13device_kernelINS_4gemm6kernel13GemmUniversalIN4cute5tupleIJiiiiEEENS1_10collective13CollectiveMmaINS1_37MainloopSm90TmaGmmaWarpSpecializedFP8ILi5ENS5_IJNS4_1CILi2EEESB_NSA_ILi1EEEEEENS1_35KernelTmaWarpSpecializedCooperativeEEENS5_IJNSA_ILi256EEENSA_ILi64EEESH_EEENS_12float_e4m3_tENS5_IJlSC_lEEESJ_SK_NS4_8TiledMMAINS4_8MMA_AtomIJNS4_4SM904GMMA30MMA_64x64x32_F32E4M3E4M3_SS_TNILNSO_7ScaleInE1ELSQ_1EEEEEENS4_6LayoutINS5_IJSB_SC_SC_EEENS5_IJSC_NSA_ILi0EEESV_EEEEENS5_IJNS4_10UnderscoreESY_SY_EEEEENS4_23SM90_TMA_LOAD_MULTICASTENS4_14ComposedLayoutINS4_7SwizzleILi2ELi4ELi3EEENS4_18smem_ptr_flag_bitsILi8EEENST_INS5_IJNSA_ILi8EEESH_EEENS5_IJSH_SC_EEEEEEEvNS4_8identityES11_S1B_vS1C_EENS_8epilogue10collective6detail29Sm90TmaWarpSpecializedAdapterINS1F_15DefaultEpilogueISJ_SK_SK_NS1E_6thread17LinearCombinationISJ_Li1EffLNS1J_9ScaleType4KindE0ELNS_15FloatRoundStyleE2ESJ_EENS1_15EpilogueDefaultEEEEEvvEEEEvNT_6ParamsE)
        /*0020*/ 	.word	0x00000000
.L_16:


//--------------------- .nv.compat                --------------------------
	.section	.nv.compat,"",@"SHT_CUDA_COMPAT_INFO"
	.align	4
        /*0000*/ 	.byte	0x02, 0x09, 0x01, 0x00, 0x02, 0x02, 0x04, 0x00, 0x02, 0x05, 0x05, 0x00, 0x03, 0x07, 0x01, 0x01
        /*0010*/ 	.byte	0x02, 0x03, 0x01, 0x00, 0x02, 0x06, 0x01, 0x00, 0x04, 0x0b, 0x08, 0x00, 0x00, 0x00, 0x00, 0x00
        /*0020*/ 	.byte	0x00, 0x00, 0x00, 0x00


//--------------------- .nv.info._ZN7cutlass13device_kernelINS_4gemm6kernel13GemmUniversalIN4cute5tupleIJiiiiEEENS1_10collective13CollectiveMmaINS1_37MainloopSm90TmaGmmaWarpSpecializedFP8ILi5ENS5_IJNS4_1CILi2EEESB_NSA_ILi1EEEEEENS1_35KernelTmaWarpSpecializedCooperativeEEENS5_IJNSA_ILi256EEENSA_ILi64EEESH_EEENS_12float_e4m3_tENS5_IJlSC_lEEESJ_SK_NS4_8TiledMMAINS4_8MMA_AtomIJNS4_4SM904GMMA30MMA_64x64x32_F32E4M3E4M3_SS_TNILNSO_7ScaleInE1ELSQ_1EEEEEENS4_6LayoutINS5_IJSB_SC_SC_EEENS5_IJSC_NSA_ILi0EEESV_EEEEENS5_IJNS4_10UnderscoreESY_SY_EEEEENS4_23SM90_TMA_LOAD_MULTICASTENS4_14ComposedLayoutINS4_7SwizzleILi2ELi4ELi3EEENS4_18smem_ptr_flag_bitsILi8EEENST_INS5_IJNSA_ILi8EEESH_EEENS5_IJSH_SC_EEEEEEEvNS4_8identityES11_S1B_vS1C_EENS_8epilogue10collective6detail29Sm90TmaWarpSpecializedAdapterINS1F_15DefaultEpilogueISJ_SK_SK_NS1E_6thread17LinearCombinationISJ_Li1EffLNS1J_9ScaleType4KindE0ELNS_15FloatRoundStyleE2ESJ_EENS1_15EpilogueDefaultEEEEEvvEEEEvNT_6ParamsE --------------------------
	.section	.nv.info._ZN7cutlass13device_kernelINS_4gemm6kernel13GemmUniversalIN4cute5tupleIJiiiiEEENS1_10collective13CollectiveMmaINS1_37MainloopSm90TmaGmmaWarpSpecializedFP8ILi5ENS5_IJNS4_1CILi2EEESB_NSA_ILi1EEEEEENS1_35KernelTmaWarpSpecializedCooperativeEEENS5_IJNSA_ILi256EEENSA_ILi64EEESH_EEENS_12float_e4m3_tENS5_IJlSC_lEEESJ_SK_NS4_8TiledMMAINS4_8MMA_AtomIJNS4_4SM904GMMA30MMA_64x64x32_F32E4M3E4M3_SS_TNILNSO_7ScaleInE1ELSQ_1EEEEEENS4_6LayoutINS5_IJSB_SC_SC_EEENS5_IJSC_NSA_ILi0EEESV_EEEEENS5_IJNS4_10UnderscoreESY_SY_EEEEENS4_23SM90_TMA_LOAD_MULTICASTENS4_14ComposedLayoutINS4_7SwizzleILi2ELi4ELi3EEENS4_18smem_ptr_flag_bitsILi8EEENST_INS5_IJNSA_ILi8EEESH_EEENS5_IJSH_SC_EEEEEEEvNS4_8identityES11_S1B_vS1C_EENS_8epilogue10collective6detail29Sm90TmaWarpSpecializedAdapterINS1F_15DefaultEpilogueISJ_SK_SK_NS1E_6thread17LinearCombinationISJ_Li1EffLNS1J_9ScaleType4KindE0ELNS_15FloatRoundStyleE2ESJ_EENS1_15EpilogueDefaultEEEEEvvEEEEvNT_6ParamsE,"",@"SHT_CUDA_INFO"
	.sectionflags	@""
	.align	4


	//----- nvinfo : EIATTR_CUDA_API_VERSION
	.align		4
        /*0000*/ 	.byte	0x04, 0x37
        /*0002*/ 	.short	(.L_18 - .L_17)
.L_17:
        /*0004*/ 	.word	0x00000082


	//----- nvinfo : EIATTR_KPARAM_INFO
	.align		4
.L_18:
        /*0008*/ 	.byte	0x04, 0x17
        /*000a*/ 	.short	(.L_20 - .L_19)
.L_19:
        /*000c*/ 	.word	0x00000000
        /*0010*/ 	.short	0x0000
        /*0012*/ 	.short	0x0070
        /*0014*/ 	.byte	0x00, 0xf0, 0x01, 0x10


	//----- nvinfo : EIATTR_SPARSE_MMA_MASK
	.align		4
.L_20:
        /*0018*/ 	.byte	0x03, 0x50
        /*001a*/ 	.short	0x0000


	//----- nvinfo : EIATTR_MAXREG_COUNT
	.align		4
        /*001c*/ 	.byte	0x03, 0x1b
        /*001e*/ 	.short	0x00a8


	//----- nvinfo : EIATTR_NUM_BARRIERS
	.align		4
        /*0020*/ 	.byte	0x02, 0x4c
        /*0022*/ 	.byte	0x01
	.zero		1


	//----- nvinfo : EIATTR_MERCURY_ISA_VERSION
	.align		4
        /*0024*/ 	.byte	0x03, 0x5f
        /*0026*/ 	.short	0x0101


	//----- nvinfo : EIATTR_INT_WARP_WIDE_INSTR_OFFSETS
	.align		4
        /*0028*/ 	.byte	0x04, 0x31
        /*002a*/ 	.short	(.L_22 - .L_21)


	//   ....[0]....
.L_21:
        /*002c*/ 	.word	0x000004c0


	//   ....[1]....
        /*0030*/ 	.word	0x000004f0


	//   ....[2]....
        /*0034*/ 	.word	0x00000670


	//----- nvinfo : EIATTR_COOP_GROUP_MASK_REGIDS
	.align		4
.L_22:
        /*0038*/ 	.byte	0x04, 0x29
        /*003a*/ 	.short	(.L_24 - .L_23)


	//   ....[0]....
.L_23:
        /*003c*/ 	.word	0xffffffff


	//   ....[1]....
        /*0040*/ 	.word	0xffffffff


	//   ....[2]....
        /*0044*/ 	.word	0xffffffff


	//   ....[3]....
        /*0048*/ 	.word	0xffffffff


	//   ....[4]....
        /*004c*/ 	.word	0xffffffff


	//   ....[5]....
        /*0050*/ 	.word	0xffffffff


	//----- nvinfo : EIATTR_COOP_GROUP_INSTR_OFFSETS
	.align		4
.L_24:
        /*0054*/ 	.byte	0x04, 0x28
        /*0056*/ 	.short	(.L_26 - .L_25)


	//   ....[0]....
.L_25:
        /*0058*/ 	.word	0x00000060


	//   ....[1]....
        /*005c*/ 	.word	0x00000070


	//   ....[2]....
        /*0060*/ 	.word	0x00000130


	//   ....[3]....
        /*0064*/ 	.word	0x000002f0


	//   ....[4]....
        /*0068*/ 	.word	0x00000810


	//   ....[5]....
        /*006c*/ 	.word	0x00001290


	//----- nvinfo : EIATTR_REG_RECONFIG
	.align		4
.L_26:
        /*0070*/ 	.byte	0x01, 0x54
	.zero		2


	//----- nvinfo : EIATTR_MBARRIER_INSTR_OFFSETS
	.align		4
        /*0074*/ 	.byte	0x04, 0x39
        /*0076*/ 	.short	(.L_28 - .L_27)


	//   ....[0]....
.L_27:
        /*0078*/ 	.word	0x00000230
        /*007c*/ 	.word	0x000000ff
        /*0080*/ 	.word	0x00000000
        /*0084*/ 	.short	0x0100
        /*0086*/ 	.byte	0x08
	.zero		1


	//   ....[1]....
        /*0088*/ 	.word	0x00000240
        /*008c*/ 	.word	0x000000ff
        /*0090*/ 	.word	0x00000028
        /*0094*/ 	.short	0x0100
        /*0096*/ 	.byte	0x08
	.zero		1


	//   ....[2]....
        /*0098*/ 	.word	0x00000250
        /*009c*/ 	.word	0x000000ff
        /*00a0*/ 	.word	0x00000008
        /*00a4*/ 	.short	0x0100
        /*00a6*/ 	.byte	0x08
	.zero		1


	//   ....[3]....
        /*00a8*/ 	.word	0x00000260
        /*00ac*/ 	.word	0x000000ff
        /*00b0*/ 	.word	0x00000030
        /*00b4*/ 	.short	0x0100
        /*00b6*/ 	.byte	0x08
	.zero		1


	//   ....[4]....
        /*00b8*/ 	.word	0x00000270
        /*00bc*/ 	.word	0x000000ff
        /*00c0*/ 	.word	0x00000010
        /*00c4*/ 	.short	0x0100
        /*00c6*/ 	.byte	0x08
	.zero		1


	//   ....[5]....
        /*00c8*/ 	.word	0x00000280
        /*00cc*/ 	.word	0x000000ff
        /*00d0*/ 	.word	0x00000038
        /*00d4*/ 	.short	0x0100
        /*00d6*/ 	.byte	0x08
	.zero		1


	//   ....[6]....
        /*00d8*/ 	.word	0x00000290
        /*00dc*/ 	.word	0x000000ff
        /*00e0*/ 	.word	0x00000018
        /*00e4*/ 	.short	0x0100
        /*00e6*/ 	.byte	0x08
	.zero		1


	//   ....[7]....
        /*00e8*/ 	.word	0x000002a0
        /*00ec*/ 	.word	0x000000ff
        /*00f0*/ 	.word	0x00000040
        /*00f4*/ 	.short	0x0100
        /*00f6*/ 	.byte	0x08
	.zero		1


	//   ....[8]....
        /*00f8*/ 	.word	0x000002b0
        /*00fc*/ 	.word	0x000000ff
        /*0100*/ 	.word	0x00000020
        /*0104*/ 	.short	0x0100
        /*0106*/ 	.byte	0x08
	.zero		1


	//   ....[9]....
        /*0108*/ 	.word	0x000002c0
        /*010c*/ 	.word	0x000000ff
        /*0110*/ 	.word	0x00000048
        /*0114*/ 	.short	0x0100
        /*0116*/ 	.byte	0x08
	.zero		1


	//   ....[10]....
        /*0118*/ 	.word	0x00000700
        /*011c*/ 	.word	0x000000ff
        /*0120*/ 	.word	0x00000060
        /*0124*/ 	.short	0x0100
        /*0126*/ 	.byte	0x06
	.zero		1


	//   ....[11]....
        /*0128*/ 	.word	0x000007a0
        /*012c*/ 	.word	0x000000ff
        /*0130*/ 	.word	0x00000068
        /*0134*/ 	.short	0x0100
        /*0136*/ 	.byte	0x06
	.zero		1


	//   ....[12]....
        /*0138*/ 	.word	0x000017c0
        /*013c*/ 	.word	0x000000ff
        /*0140*/ 	.word	0x00000000
        /*0144*/ 	.short	0x010a
        /*0146*/ 	.byte	0x06
	.zero		1


	//   ....[13]....
        /*0148*/ 	.word	0x00001800
        /*014c*/ 	.word	0x000000ff
        /*0150*/ 	.word	0x00000000
        /*0154*/ 	.short	0x010a
        /*0156*/ 	.byte	0x06
	.zero		1


	//   ....[14]....
        /*0158*/ 	.word	0x000021d0
        /*015c*/ 	.word	0x000000ff
        /*0160*/ 	.word	0x00000000
        /*0164*/ 	.short	0x010a
        /*0166*/ 	.byte	0x0c
	.zero		1


	//   ....[15]....
        /*0168*/ 	.word	0x00002210
        /*016c*/ 	.word	0x000000ff
        /*0170*/ 	.word	0x00000000
        /*0174*/ 	.short	0x010a
        /*0176*/ 	.byte	0x0c
	.zero		1


	//   ....[16]....
        /*0178*/ 	.word	0x000028e0
        /*017c*/ 	.word	0x0000000e
        /*0180*/ 	.word	0x00000000
        /*0184*/ 	.short	0x0101
        /*0186*/ 	.byte	0x3f
	.zero		1


	//   ....[17]....
        /*0188*/ 	.word	0x00002f80
        /*018c*/ 	.word	0x0000000c
        /*0190*/ 	.word	0x00000000
        /*0194*/ 	.short	0x0101
        /*0196*/ 	.byte	0x3f
	.zero		1


	//   ....[18]....
        /*0198*/ 	.word	0x00008ad0
        /*019c*/ 	.word	0x00000014
        /*01a0*/ 	.word	0x00000028
        /*01a4*/ 	.short	0x010a
        /*01a6*/ 	.byte	0x3f
	.zero		1


	//   ....[19]....
        /*01a8*/ 	.word	0x00008e70
        /*01ac*/ 	.word	0x00000008
        /*01b0*/ 	.word	0x00000068
        /*01b4*/ 	.short	0x0101
        /*01b6*/ 	.byte	0x3f
	.zero		1


	//   ....[20]....
        /*01b8*/ 	.word	0x00009590
        /*01bc*/ 	.word	0x00000006
        /*01c0*/ 	.word	0x00000000
        /*01c4*/ 	.short	0x010a
        /*01c6*/ 	.byte	0x3f
	.zero		1


	//   ....[21]....
        /*01c8*/ 	.word	0x00009610
        /*01cc*/ 	.word	0x00000007
        /*01d0*/ 	.word	0x00000000
        /*01d4*/ 	.short	0x010a
        /*01d6*/ 	.byte	0x3f
	.zero		1


	//   ....[22]....
        /*01d8*/ 	.word	0x000096a0
        /*01dc*/ 	.word	0x0000000a
        /*01e0*/ 	.word	0x00000000
        /*01e4*/ 	.short	0x010a
        /*01e6*/ 	.byte	0x3f
	.zero		1


	//   ....[23]....
        /*01e8*/ 	.word	0x00009730
        /*01ec*/ 	.word	0x0000000b
        /*01f0*/ 	.word	0x00000000
        /*01f4*/ 	.short	0x010a
        /*01f6*/ 	.byte	0x3f
	.zero		1


	//   ....[24]....
        /*01f8*/ 	.word	0x000097c0
        /*01fc*/ 	.word	0x00000003
        /*0200*/ 	.word	0x00000000
        /*0204*/ 	.short	0x010a
        /*0206*/ 	.byte	0x3f
	.zero		1


	//   ....[25]....
        /*0208*/ 	.word	0x00009830
        /*020c*/ 	.word	0x0000000d
        /*0210*/ 	.word	0x00000000
        /*0214*/ 	.short	0x010a
        /*0216*/ 	.byte	0x3f
	.zero		1


	//   ....[26]....
        /*0218*/ 	.word	0x00009890
        /*021c*/ 	.word	0x0000000f
        /*0220*/ 	.word	0x00000000
        /*0224*/ 	.short	0x010a
        /*0226*/ 	.byte	0x3f
	.zero		1


	//   ....[27]....
        /*0228*/ 	.word	0x00009960
        /*022c*/ 	.word	0x00000014
        /*0230*/ 	.word	0x00000028
        /*0234*/ 	.short	0x010a
        /*0236*/ 	.byte	0x3f
	.zero		1


	//   ....[28]....
        /*0238*/ 	.word	0x00009a30
        /*023c*/ 	.word	0x00000006
        /*0240*/ 	.word	0x00000000
        /*0244*/ 	.short	0x010a
        /*0246*/ 	.byte	0x3f
	.zero		1


	//   ....[29]....
        /*0248*/ 	.word	0x00009a80
        /*024c*/ 	.word	0x00000007
        /*0250*/ 	.word	0x00000000
        /*0254*/ 	.short	0x010a
        /*0256*/ 	.byte	0x3f
	.zero		1


	//   ....[30]....
        /*0258*/ 	.word	0x00009ad0
        /*025c*/ 	.word	0x0000000a
        /*0260*/ 	.word	0x00000000
        /*0264*/ 	.short	0x010a
        /*0266*/ 	.byte	0x3f
	.zero		1


	//   ....[31]....
        /*0268*/ 	.word	0x00009b20
        /*026c*/ 	.word	0x0000000b
        /*0270*/ 	.word	0x00000000
        /*0274*/ 	.short	0x010a
        /*0276*/ 	.byte	0x3f
	.zero		1


	//----- nvinfo : EIATTR_NUM_MBARRIERS
	.align		4
.L_28:
        /*0278*/ 	.byte	0x03, 0x38
        /*027a*/ 	.short	0x000c


	//----- nvinfo : EIATTR_EXIT_INSTR_OFFSETS
	.align		4
        /*027c*/ 	.byte	0x04, 0x1c
        /*027e*/ 	.short	(.L_30 - .L_29)


	//   ....[0]....
.L_29:
        /*0280*/ 	.word	0x00000970


	//   ....[1]....
        /*0284*/ 	.word	0x00001160


	//   ....[2]....
        /*0288*/ 	.word	0x00008110


	//   ....[3]....
        /*028c*/ 	.word	0x00008670


	//   ....[4]....
        /*0290*/ 	.word	0x00009810


	//----- nvinfo : EIATTR_MAX_THREADS
	.align		4
.L_30:
        /*0294*/ 	.byte	0x04, 0x05
        /*0296*/ 	.short	(.L_32 - .L_31)
.L_31:
        /*0298*/ 	.word	0x00000180
        /*029c*/ 	.word	0x00000001
        /*02a0*/ 	.word	0x00000001


	//----- nvinfo : EIATTR_CRS_STACK_SIZE
	.align		4
.L_32:
        /*02a4*/ 	.byte	0x04, 0x1e
        /*02a6*/ 	.short	(.L_34 - .L_33)
.L_33:
        /*02a8*/ 	.word	0x00000000


	//----- nvinfo : EIATTR_CBANK_PARAM_SIZE
	.align		4
.L_34:
        /*02ac*/ 	.byte	0x03, 0x19
        /*02ae*/ 	.short	0x0470


	//----- nvinfo : EIATTR_PARAM_CBANK
	.align		4
        /*02b0*/ 	.byte	0x04, 0x0a
        /*02b2*/ 	.short	(.L_36 - .L_35)
	.align		4
.L_35:
        /*02b4*/ 	.word	index@(.nv.constant0._ZN7cutlass13device_kernelINS_4gemm6kernel13GemmUniversalIN4cute5tupleIJiiiiEEENS1_10collective13CollectiveMmaINS1_37MainloopSm90TmaGmmaWarpSpecializedFP8ILi5ENS5_IJNS4_1CILi2EEESB_NSA_ILi1EEEEEENS1_35KernelTmaWarpSpecializedCooperativeEEENS5_IJNSA_ILi256EEENSA_ILi64EEESH_EEENS_12float_e4m3_tENS5_IJlSC_lEEESJ_SK_NS4_8TiledMMAINS4_8MMA_AtomIJNS4_4SM904GMMA30MMA_64x64x32_F32E4M3E4M3_SS_TNILNSO_7ScaleInE1ELSQ_1EEEEEENS4_6LayoutINS5_IJSB_SC_SC_EEENS5_IJSC_NSA_ILi0EEESV_EEEEENS5_IJNS4_10UnderscoreESY_SY_EEEEENS4_23SM90_TMA_LOAD_MULTICASTENS4_14ComposedLayoutINS4_7SwizzleILi2ELi4ELi3EEENS4_18smem_ptr_flag_bitsILi8EEENST_INS5_IJNSA_ILi8EEESH_EEENS5_IJSH_SC_EEEEEEEvNS4_8identityES11_S1B_vS1C_EENS_8epilogue10collective6detail29Sm90TmaWarpSpecializedAdapterINS1F_15DefaultEpilogueISJ_SK_SK_NS1E_6thread17LinearCombinationISJ_Li1EffLNS1J_9ScaleType4KindE0ELNS_15FloatRoundStyleE2ESJ_EENS1_15EpilogueDefaultEEEEEvvEEEEvNT_6ParamsE)
        /*02b8*/ 	.short	0x0210
        /*02ba*/ 	.short	0x0470


	//----- nvinfo : EIATTR_SW_WAR
	.align		4
.L_36:
        /*02bc*/ 	.byte	0x04, 0x36
        /*02be*/ 	.short	(.L_38 - .L_37)
.L_37:
        /*02c0*/ 	.word	0x00000008
.L_38:


//--------------------- .nv.callgraph             --------------------------
	.section	.nv.callgraph,"",@"SHT_CUDA_CALLGRAPH"
	.align	4
	.sectionentsize	8
	.align		4
        /*0000*/ 	.word	0x00000000
	.align		4
        /*0004*/ 	.word	0xffffffff
	.align		4
        /*0008*/ 	.word	0x00000000
	.align		4
        /*000c*/ 	.word	0xfffffffe
	.align		4
        /*0010*/ 	.word	0x00000000
	.align		4
        /*0014*/ 	.word	0xfffffffd
	.align		4
        /*0018*/ 	.word	0x00000000
	.align		4
        /*001c*/ 	.word	0xfffffffc


//--------------------- .nv.constant4             --------------------------
	.section	.nv.constant4,"a",@progbits
	.align	8
	.align		8
.nv.constant4:
        /*0000*/ 	.dword	_ZN39_INTERNAL_025c21e8_4_k_cu_22f0856d_54934cuda3std3__45__cpo5beginE
	.align		8
        /*0008*/ 	.dword	_ZN39_INTERNAL_025c21e8_4_k_cu_22f0856d_54934cuda3std3__45__cpo3endE
	.align		8
        /*0010*/ 	.dword	_ZN39_INTERNAL_025c21e8_4_k_cu_22f0856d_54934cuda3std3__45__cpo6cbeginE
	.align		8
        /*0018*/ 	.dword	_ZN39_INTERNAL_025c21e8_4_k_cu_22f0856d_54934cuda3std3__45__cpo4cendE
	.align		8
        /*0020*/ 	.dword	_ZN39_INTERNAL_025c21e8_4_k_cu_22f0856d_54934cuda3std3__441_GLOBAL__N__025c21e8_4_k_cu_22f0856d_54936ignoreE
	.align		8
        /*0028*/ 	.dword	_ZN39_INTERNAL_025c21e8_4_k_cu_22f0856d_54934cuda3std3__419piecewise_constructE
	.align		8
        /*0030*/ 	.dword	_ZN39_INTERNAL_025c21e8_4_k_cu_22f0856d_54934cuda3std3__48in_placeE
	.align		8
        /*0038*/ 	.dword	_ZN39_INTERNAL_025c21e8_4_k_cu_22f0856d_54934cuda3std6ranges3__45__cpo4swapE
	.align		8
        /*0040*/ 	.dword	_ZN39_INTERNAL_025c21e8_4_k_cu_22f0856d_54934cuda3std6ranges3__45__cpo9iter_moveE
	.align		8
        /*0048*/ 	.dword	_ZN39_INTERNAL_025c21e8_4_k_cu_22f0856d_54934cute7productE
	.align		8
        /*0050*/ 	.dword	_ZN39_INTERNAL_025c21e8_4_k_cu_22f0856d_54934cute1_E


//--------------------- .text._ZN7cutlass13device_kernelINS_4gemm6kernel13GemmUniversalIN4cute5tupleIJiiiiEEENS1_10collective13CollectiveMmaINS1_37MainloopSm90TmaGmmaWarpSpecializedFP8ILi5ENS5_IJNS4_1CILi2EEESB_NSA_ILi1EEEEEENS1_35KernelTmaWarpSpecializedCooperativeEEENS5_IJNSA_ILi256EEENSA_ILi64EEESH_EEENS_12float_e4m3_tENS5_IJlSC_lEEESJ_SK_NS4_8TiledMMAINS4_8MMA_AtomIJNS4_4SM904GMMA30MMA_64x64x32_F32E4M3E4M3_SS_TNILNSO_7ScaleInE1ELSQ_1EEEEEENS4_6LayoutINS5_IJSB_SC_SC_EEENS5_IJSC_NSA_ILi0EEESV_EEEEENS5_IJNS4_10UnderscoreESY_SY_EEEEENS4_23SM90_TMA_LOAD_MULTICASTENS4_14ComposedLayoutINS4_7SwizzleILi2ELi4ELi3EEENS4_18smem_ptr_flag_bitsILi8EEENST_INS5_IJNSA_ILi8EEESH_EEENS5_IJSH_SC_EEEEEEEvNS4_8identityES11_S1B_vS1C_EENS_8epilogue10collective6detail29Sm90TmaWarpSpecializedAdapterINS1F_15DefaultEpilogueISJ_SK_SK_NS1E_6thread17LinearCombinationISJ_Li1EffLNS1J_9ScaleType4KindE0ELNS_15FloatRoundStyleE2ESJ_EENS1_15EpilogueDefaultEEEEEvvEEEEvNT_6ParamsE --------------------------
	.section	.text._ZN7cutlass13device_kernelINS_4gemm6kernel13GemmUniversalIN4cute5tupleIJiiiiEEENS1_10collective13CollectiveMmaINS1_37MainloopSm90TmaGmmaWarpSpecializedFP8ILi5ENS5_IJNS4_1CILi2EEESB_NSA_ILi1EEEEEENS1_35KernelTmaWarpSpecializedCooperativeEEENS5_IJNSA_ILi256EEENSA_ILi64EEESH_EEENS_12float_e4m3_tENS5_IJlSC_lEEESJ_SK_NS4_8TiledMMAINS4_8MMA_AtomIJNS4_4SM904GMMA30MMA_64x64x32_F32E4M3E4M3_SS_TNILNSO_7ScaleInE1ELSQ_1EEEEEENS4_6LayoutINS5_IJSB_SC_SC_EEENS5_IJSC_NSA_ILi0EEESV_EEEEENS5_IJNS4_10UnderscoreESY_SY_EEEEENS4_23SM90_TMA_LOAD_MULTICASTENS4_14ComposedLayoutINS4_7SwizzleILi2ELi4ELi3EEENS4_18smem_ptr_flag_bitsILi8EEENST_INS5_IJNSA_ILi8EEESH_EEENS5_IJSH_SC_EEEEEEEvNS4_8identityES11_S1B_vS1C_EENS_8epilogue10collective6detail29Sm90TmaWarpSpecializedAdapterINS1F_15DefaultEpilogueISJ_SK_SK_NS1E_6thread17LinearCombinationISJ_Li1EffLNS1J_9ScaleType4KindE0ELNS_15FloatRoundStyleE2ESJ_EENS1_15EpilogueDefaultEEEEEvvEEEEvNT_6ParamsE,"ax",@progbits
	.align	128
.text._ZN7cutlass13device_kernelINS_4gemm6kernel13GemmUniversalIN4cute5tupleIJiiiiEEENS1_10collective13CollectiveMmaINS1_37MainloopSm90TmaGmmaWarpSpecializedFP8ILi5ENS5_IJNS4_1CILi2EEESB_NSA_ILi1EEEEEENS1_35KernelTmaWarpSpecializedCooperativeEEENS5_IJNSA_ILi256EEENSA_ILi64EEESH_EEENS_12float_e4m3_tENS5_IJlSC_lEEESJ_SK_NS4_8TiledMMAINS4_8MMA_AtomIJNS4_4SM904GMMA30MMA_64x64x32_F32E4M3E4M3_SS_TNILNSO_7ScaleInE1ELSQ_1EEEEEENS4_6LayoutINS5_IJSB_SC_SC_EEENS5_IJSC_NSA_ILi0EEESV_EEEEENS5_IJNS4_10UnderscoreESY_SY_EEEEENS4_23SM90_TMA_LOAD_MULTICASTENS4_14ComposedLayoutINS4_7SwizzleILi2ELi4ELi3EEENS4_18smem_ptr_flag_bitsILi8EEENST_INS5_IJNSA_ILi8EEESH_EEENS5_IJSH_SC_EEEEEEEvNS4_8identityES11_S1B_vS1C_EENS_8epilogue10collective6detail29Sm90TmaWarpSpecializedAdapterINS1F_15DefaultEpilogueISJ_SK_SK_NS1E_6thread17LinearCombinationISJ_Li1EffLNS1J_9ScaleType4KindE0ELNS_15FloatRoundStyleE2ESJ_EENS1_15EpilogueDefaultEEEEEvvEEEEvNT_6ParamsE:
        .type           _ZN7cutlass13device_kernelINS_4gemm6kernel13GemmUniversalIN4cute5tupleIJiiiiEEENS1_10collective13CollectiveMmaINS1_37MainloopSm90TmaGmmaWarpSpecializedFP8ILi5ENS5_IJNS4_1CILi2EEESB_NSA_ILi1EEEEEENS1_35KernelTmaWarpSpecializedCooperativeEEENS5_IJNSA_ILi256EEENSA_ILi64EEESH_EEENS_12float_e4m3_tENS5_IJlSC_lEEESJ_SK_NS4_8TiledMMAINS4_8MMA_AtomIJNS4_4SM904GMMA30MMA_64x64x32_F32E4M3E4M3_SS_TNILNSO_7ScaleInE1ELSQ_1EEEEEENS4_6LayoutINS5_IJSB_SC_SC_EEENS5_IJSC_NSA_ILi0EEESV_EEEEENS5_IJNS4_10UnderscoreESY_SY_EEEEENS4_23SM90_TMA_LOAD_MULTICASTENS4_14ComposedLayoutINS4_7SwizzleILi2ELi4ELi3EEENS4_18smem_ptr_flag_bitsILi8EEENST_INS5_IJNSA_ILi8EEESH_EEENS5_IJSH_SC_EEEEEEEvNS4_8identityES11_S1B_vS1C_EENS_8epilogue10collective6detail29Sm90TmaWarpSpecializedAdapterINS1F_15DefaultEpilogueISJ_SK_SK_NS1E_6thread17LinearCombinationISJ_Li1EffLNS1J_9ScaleType4KindE0ELNS_15FloatRoundStyleE2ESJ_EENS1_15EpilogueDefaultEEEEEvvEEEEvNT_6ParamsE,@function
        .size           _ZN7cutlass13device_kernelINS_4gemm6kernel13GemmUniversalIN4cute5tupleIJiiiiEEENS1_10collective13CollectiveMmaINS1_37MainloopSm90TmaGmmaWarpSpecializedFP8ILi5ENS5_IJNS4_1CILi2EEESB_NSA_ILi1EEEEEENS1_35KernelTmaWarpSpecializedCooperativeEEENS5_IJNSA_ILi256EEENSA_ILi64EEESH_EEENS_12float_e4m3_tENS5_IJlSC_lEEESJ_SK_NS4_8TiledMMAINS4_8MMA_AtomIJNS4_4SM904GMMA30MMA_64x64x32_F32E4M3E4M3_SS_TNILNSO_7ScaleInE1ELSQ_1EEEEEENS4_6LayoutINS5_IJSB_SC_SC_EEENS5_IJSC_NSA_ILi0EEESV_EEEEENS5_IJNS4_10UnderscoreESY_SY_EEEEENS4_23SM90_TMA_LOAD_MULTICASTENS4_14ComposedLayoutINS4_7SwizzleILi2ELi4ELi3EEENS4_18smem_ptr_flag_bitsILi8EEENST_INS5_IJNSA_ILi8EEESH_EEENS5_IJSH_SC_EEEEEEEvNS4_8identityES11_S1B_vS1C_EENS_8epilogue10collective6detail29Sm90TmaWarpSpecializedAdapterINS1F_15DefaultEpilogueISJ_SK_SK_NS1E_6thread17LinearCombinationISJ_Li1EffLNS1J_9ScaleType4KindE0ELNS_15FloatRoundStyleE2ESJ_EENS1_15EpilogueDefaultEEEEEvvEEEEvNT_6ParamsE,(.L_x_208 - _ZN7cutlass13device_kernelINS_4gemm6kernel13GemmUniversalIN4cute5tupleIJiiiiEEENS1_10collective13CollectiveMmaINS1_37MainloopSm90TmaGmmaWarpSpecializedFP8ILi5ENS5_IJNS4_1CILi2EEESB_NSA_ILi1EEEEEENS1_35KernelTmaWarpSpecializedCooperativeEEENS5_IJNSA_ILi256EEENSA_ILi64EEESH_EEENS_12float_e4m3_tENS5_IJlSC_lEEESJ_SK_NS4_8TiledMMAINS4_8MMA_AtomIJNS4_4SM904GMMA30MMA_64x64x32_F32E4M3E4M3_SS_TNILNSO_7ScaleInE1ELSQ_1EEEEEENS4_6LayoutINS5_IJSB_SC_SC_EEENS5_IJSC_NSA_ILi0EEESV_EEEEENS5_IJNS4_10UnderscoreESY_SY_EEEEENS4_23SM90_TMA_LOAD_MULTICASTENS4_14ComposedLayoutINS4_7SwizzleILi2ELi4ELi3EEENS4_18smem_ptr_flag_bitsILi8EEENST_INS5_IJNSA_ILi8EEESH_EEENS5_IJSH_SC_EEEEEEEvNS4_8identityES11_S1B_vS1C_EENS_8epilogue10collective6detail29Sm90TmaWarpSpecializedAdapterINS1F_15DefaultEpilogueISJ_SK_SK_NS1E_6thread17LinearCombinationISJ_Li1EffLNS1J_9ScaleType4KindE0ELNS_15FloatRoundStyleE2ESJ_EENS1_15EpilogueDefaultEEEEEvvEEEEvNT_6ParamsE)
        .other          _ZN7cutlass13device_kernelINS_4gemm6kernel13GemmUniversalIN4cute5tupleIJiiiiEEENS1_10collective13CollectiveMmaINS1_37MainloopSm90TmaGmmaWarpSpecializedFP8ILi5ENS5_IJNS4_1CILi2EEESB_NSA_ILi1EEEEEENS1_35KernelTmaWarpSpecializedCooperativeEEENS5_IJNSA_ILi256EEENSA_ILi64EEESH_EEENS_12float_e4m3_tENS5_IJlSC_lEEESJ_SK_NS4_8TiledMMAINS4_8MMA_AtomIJNS4_4SM904GMMA30MMA_64x64x32_F32E4M3E4M3_SS_TNILNSO_7ScaleInE1ELSQ_1EEEEEENS4_6LayoutINS5_IJSB_SC_SC_EEENS5_IJSC_NSA_ILi0EEESV_EEEEENS5_IJNS4_10UnderscoreESY_SY_EEEEENS4_23SM90_TMA_LOAD_MULTICASTENS4_14ComposedLayoutINS4_7SwizzleILi2ELi4ELi3EEENS4_18smem_ptr_flag_bitsILi8EEENST_INS5_IJNSA_ILi8EEESH_EEENS5_IJSH_SC_EEEEEEEvNS4_8identityES11_S1B_vS1C_EENS_8epilogue10collective6detail29Sm90TmaWarpSpecializedAdapterINS1F_15DefaultEpilogueISJ_SK_SK_NS1E_6thread17LinearCombinationISJ_Li1EffLNS1J_9ScaleType4KindE0ELNS_15FloatRoundStyleE2ESJ_EENS1_15EpilogueDefaultEEEEEvvEEEEvNT_6ParamsE,@"STO_CUDA_ENTRY STV_DEFAULT"
_ZN7cutlass13device_kernelINS_4gemm6kernel13GemmUniversalIN4cute5tupleIJiiiiEEENS1_10collective13CollectiveMmaINS1_37MainloopSm90TmaGmmaWarpSpecializedFP8ILi5ENS5_IJNS4_1CILi2EEESB_NSA_ILi1EEEEEENS1_35KernelTmaWarpSpecializedCooperativeEEENS5_IJNSA_ILi256EEENSA_ILi64EEESH_EEENS_12float_e4m3_tENS5_IJlSC_lEEESJ_SK_NS4_8TiledMMAINS4_8MMA_AtomIJNS4_4SM904GMMA30MMA_64x64x32_F32E4M3E4M3_SS_TNILNSO_7ScaleInE1ELSQ_1EEEEEENS4_6LayoutINS5_IJSB_SC_SC_EEENS5_IJSC_NSA_ILi0EEESV_EEEEENS5_IJNS4_10UnderscoreESY_SY_EEEEENS4_23SM90_TMA_LOAD_MULTICASTENS4_14ComposedLayoutINS4_7SwizzleILi2ELi4ELi3EEENS4_18smem_ptr_flag_bitsILi8EEENST_INS5_IJNSA_ILi8EEESH_EEENS5_IJSH_SC_EEEEEEEvNS4_8identityES11_S1B_vS1C_EENS_8epilogue10collective6detail29Sm90TmaWarpSpecializedAdapterINS1F_15DefaultEpilogueISJ_SK_SK_NS1E_6thread17LinearCombinationISJ_Li1EffLNS1J_9ScaleType4KindE0ELNS_15FloatRoundStyleE2ESJ_EENS1_15EpilogueDefaultEEEEEvvEEEEvNT_6ParamsE:
[----:B------:R-:W-:Y:S01]  /*0000*/  LDC R1, c[0x0][0x28] ;  /* 0x00000a00ff017b82 */ /* 0x000fe20000000800 */
[----:B------:R-:W0:Y:S01]  /*0010*/  S2R R0, SR_TID.X ;  /* 0x0000000000007919 */ /* 0x000e220000002100 */
[----:B------:R-:W-:Y:S01]  /*0020*/  ELECT P0, URZ, PT ;  /* 0x00000000003f782f */ /* 0x000fe20003800000 */
[----:B------:R-:W-:Y:S01]  /*0030*/  BSSY B0, `(.L_x_0) ;  /* 0x000000f000007945 */ /* 0x000fe20003800000 */
[--C-:B0-----:R-:W-:Y:S02]  /*0040*/  SHF.R.U32.HI R2, RZ, 0x5, R0.reuse ;  /* 0x00000005ff027819 */ /* 0x101fe40000011600 */
[----:B------:R-:W-:-:S03]  /*0050*/  SHF.R.U32.HI R3, RZ, 0x7, R0 ;  /* 0x00000007ff037819 */ /* 0x000fc60000011600 */
[----:B------:R-:W0:Y:S04]  /*0060*/  SHFL.IDX PT, R7, R2, RZ, 0x1f ;  /* 0x00001fff02077589 */ /* 0x000e2800000e0000 */
[----:B------:R-:W1:Y:S01]  /*0070*/  SHFL.IDX PT, R3, R3, RZ, 0x1f ;  /* 0x00001fff03037589 */ /* 0x000e6200000e0000 */
[----:B0-----:R-:W-:-:S13]  /*0080*/  ISETP.NE.OR P0, PT, R7, RZ, !P0 ;  /* 0x000000ff0700720c */ /* 0x001fda0004705670 */
[----:B-1----:R-:W-:Y:S05]  /*0090*/  @P0 BRA `(.L_x_1) ;  /* 0x0000000000200947 */ /* 0x002fea0003800000 */
[----:B------:R-:W-:Y:S02]  /*00a0*/  ULDC.64 UR4, c[0x0][0x198] ;  /* 0x0000660000047ab9 */ /* 0x000fe40000000a00 */
[----:B------:R-:W-:Y:S02]  /*00b0*/  UIADD3 UR6, UP0, UR4, 0xf0, URZ ;  /* 0x000000f004067890 */ /* 0x000fe4000ff1e03f */
[----:B------:R-:W-:Y:S02]  /*00c0*/  UIADD3 UR4, UP1, UR4, 0x1f0, URZ ;  /* 0x000001f004047890 */ /* 0x000fe4000ff3e03f */
[----:B------:R-:W-:Y:S02]  /*00d0*/  UIADD3.X UR7, URZ, UR5, URZ, UP0, !UPT ;  /* 0x000000053f077290 */ /* 0x000fe400087fe43f */
[----:B------:R-:W-:-:S07]  /*00e0*/  UIADD3.X UR5, URZ, UR5, URZ, UP1, !UPT ;  /* 0x000000053f057290 */ /* 0x000fce0008ffe43f */
[----:B------:R0:W-:Y:S02]  /*00f0*/  UTMACCTL.PF [UR6] ;  /* 0x00000000060079b9 */ /* 0x0001e40008040000 */
[----:B------:R0:W-:Y:S02]  /*0100*/  UTMACCTL.PF [UR4] ;  /* 0x00000000040079b9 */ /* 0x0001e40008040000 */
[----:B0-----:R-:W-:Y:S01]  /*0110*/  NOP ;  /* 0x0000000000007918 */ /* 0x001fe20000000000 */
.L_x_1:
[----:B------:R-:W-:Y:S05]  /*0120*/  BSYNC B0 ;  /* 0x0000000000007941 */ /* 0x000fea0003800000 */
.L_x_0:
[----:B------:R-:W0:Y:S02]  /*0130*/  SHFL.IDX PT, R4, R2, RZ, 0x1f ;  /* 0x00001fff02047589 */ /* 0x000e2400000e0000 */
[----:B0-----:R-:W-:-:S13]  /*0140*/  ISETP.NE.AND P0, PT, R4, RZ, PT ;  /* 0x000000ff0400720c */ /* 0x001fda0003f05270 */
[----:B------:R-:W-:Y:S05]  /*0150*/  @P0 BRA `(.L_x_2) ;  /* 0x0000000000600947 */ /* 0x000fea0003800000 */
[----:B------:R-:W0:Y:S01]  /*0160*/  S2UR UR8, SR_CgaCtaId ;  /* 0x00000000000879c3 */ /* 0x000e220000008800 */
[----:B------:R-:W-:Y:S01]  /*0170*/  UMOV UR4, 0x400 ;  /* 0x0000040000047882 */ /* 0x000fe20000000000 */
[----:B------:R-:W-:Y:S01]  /*0180*/  UMOV UR5, 0x1 ;  /* 0x0000000100057882 */ /* 0x000fe20000000000 */
[----:B------:R-:W-:Y:S01]  /*0190*/  UMOV UR6, 0x6 ;  /* 0x0000000600067882 */ /* 0x000fe20000000000 */
[----:B------:R-:W-:Y:S01]  /*01a0*/  ELECT P0, URZ, PT ;  /* 0x00000000003f782f */ /* 0x000fe20003800000 */
[----:B------:R-:W-:-:S04]  /*01b0*/  UIADD3 UR6, -UR6, 0x100000, URZ ;  /* 0x0010000006067890 */ /* 0x000fc8000fffe13f */
[----:B------:R-:W-:Y:S02]  /*01c0*/  USHF.L.U32 UR7, UR6, 0xb, URZ ;  /* 0x0000000b06077899 */ /* 0x000fe4000800063f */
[----:B------:R-:W-:Y:S02]  /*01d0*/  USHF.L.U32 UR6, UR6, 0x1, URZ ;  /* 0x0000000106067899 */ /* 0x000fe4000800063f */
[----:B0-----:R-:W-:Y:S02]  /*01e0*/  ULEA UR8, UR8, UR4, 0x18 ;  /* 0x0000000408087291 */ /* 0x001fe4000f8ec03f */
[----:B------:R-:W-:-:S04]  /*01f0*/  UIADD3 UR4, -UR5, 0x100000, URZ ;  /* 0x0010000005047890 */ /* 0x000fc8000fffe13f */
[----:B------:R-:W-:Y:S02]  /*0200*/  USHF.L.U32 UR5, UR4, 0xb, URZ ;  /* 0x0000000b04057899 */ /* 0x000fe4000800063f */
[----:B------:R-:W-:Y:S01]  /*0210*/  USHF.L.U32 UR4, UR4, 0x1, URZ ;  /* 0x0000000104047899 */ /* 0x000fe2000800063f */
[----:B------:R-:W0:Y:S11]  /*0220*/  FENCE.VIEW.ASYNC.S ;  /* 0x00000000000073c6 */ /* 0x000e360000000000 */
[----:B0-----:R0:W1:Y:S01]  /*0230*/  SYNCS.EXCH.64 URZ, [UR8], UR4 ;  /* 0x00000004083f75b2 */ /* 0x0010620008000100 */
[----:B------:R0:W2:Y:S01]  /*0240*/  SYNCS.EXCH.64 URZ, [UR8+0x28], UR6 ;  /* 0x00002806083f75b2 */ /* 0x0000a20008000100 */
[----:B------:R0:W3:Y:S01]  /*0250*/  SYNCS.EXCH.64 URZ, [UR8+0x8], UR4 ;  /* 0x00000804083f75b2 */ /* 0x0000e20008000100 */
[----:B------:R0:W4:Y:S01]  /*0260*/  SYNCS.EXCH.64 URZ, [UR8+0x30], UR6 ;  /* 0x00003006083f75b2 */ /* 0x0001220008000100 */
[----:B------:R0:W0:Y:S01]  /*0270*/  SYNCS.EXCH.64 URZ, [UR8+0x10], UR4 ;  /* 0x00001004083f75b2 */ /* 0x0000220008000100 */
[----:B------:R0:W0:Y:S01]  /*0280*/  SYNCS.EXCH.64 URZ, [UR8+0x38], UR6 ;  /* 0x00003806083f75b2 */ /* 0x0000220008000100 */
[----:B------:R0:W0:Y:S01]  /*0290*/  SYNCS.EXCH.64 URZ, [UR8+0x18], UR4 ;  /* 0x00001804083f75b2 */ /* 0x0000220008000100 */
[----:B------:R0:W0:Y:S01]  /*02a0*/  SYNCS.EXCH.64 URZ, [UR8+0x40], UR6 ;  /* 0x00004006083f75b2 */ /* 0x0000220008000100 */
[----:B------:R0:W0:Y:S01]  /*02b0*/  SYNCS.EXCH.64 URZ, [UR8+0x20], UR4 ;  /* 0x00002004083f75b2 */ /* 0x0000220008000100 */
[----:B------:R0:W0:Y:S01]  /*02c0*/  SYNCS.EXCH.64 URZ, [UR8+0x48], UR6 ;  /* 0x00004806083f75b2 */ /* 0x0000220008000100 */
[----:B------:R-:W-:Y:S01]  /*02d0*/  NOP ;  /* 0x0000000000007918 */ /* 0x000fe20000000000 */
.L_x_2:
[----:B------:R-:W-:Y:S01]  /*02e0*/  SHF.R.S32.HI R5, RZ, 0x1f, R0 ;  /* 0x0000001fff057819 */ /* 0x000fe20000011400 */
[----:B------:R-:W5:Y:S01]  /*02f0*/  SHFL.IDX PT, R2, R2, RZ, 0x1f ;  /* 0x00001fff02027589 */ /* 0x000f6200000e0000 */
[----:B0-----:R-:W0:Y:S01]  /*0300*/  S2UR UR8, SR_CTAID.X ;  /* 0x00000000000879c3 */ /* 0x001e220000002500 */
[----:B------:R-:W-:Y:S02]  /*0310*/  ELECT P0, URZ, PT ;  /* 0x00000000003f782f */ /* 0x000fe40003800000 */
[----:B------:R-:W-:Y:S01]  /*0320*/  LEA.HI R5, R5, R0, RZ, 0x7 ;  /* 0x0000000005057211 */ /* 0x000fe200078f38ff */
[----:B------:R-:W1:Y:S01]  /*0330*/  S2R R8, SR_CTAID.Y ;  /* 0x0000000000087919 */ /* 0x000e620000002600 */
[----:B------:R-:W-:Y:S01]  /*0340*/  SHF.R.S32.HI R11, RZ, 0x1f, R4 ;  /* 0x0000001fff0b7819 */ /* 0x000fe20000011404 */
[----:B------:R-:W-:Y:S01]  /*0350*/  ULDC UR4, c[0x0][0x150] ;  /* 0x0000540000047ab9 */ /* 0x000fe20000000800 */
[----:B------:R-:W-:Y:S01]  /*0360*/  LOP3.LUT R5, R5, 0xffffff80, RZ, 0xc0, !PT ;  /* 0xffffff8005057812 */ /* 0x000fe200078ec0ff */
[----:B------:R-:W-:Y:S01]  /*0370*/  VIADD R16, R3, 0xffffffff ;  /* 0xffffffff03107836 */ /* 0x000fe20000000000 */
[----:B------:R-:W-:Y:S01]  /*0380*/  LEA.HI R11, R11, R4, RZ, 0x2 ;  /* 0x000000040b0b7211 */ /* 0x000fe200078f10ff */
[----:B------:R-:W2:Y:S01]  /*0390*/  LDC R12, c[0x0][0x144] ;  /* 0x00005100ff0c7b82 */ /* 0x000ea20000000800 */
[----:B------:R-:W-:Y:S01]  /*03a0*/  NOP ;  /* 0x0000000000007918 */ /* 0x000fe20000000000 */
[----:B------:R-:W-:Y:S01]  /*03b0*/  IMAD.IADD R6, R0, 0x1, -R5 ;  /* 0x0000000100067824 */ /* 0x000fe200078e0a05 */
[----:B------:R-:W-:Y:S01]  /*03c0*/  LOP3.LUT R11, R11, 0x3ffffffc, RZ, 0xc0, !PT ;  /* 0x3ffffffc0b0b7812 */ /* 0x000fe200078ec0ff */
[----:B------:R-:W-:Y:S01]  /*03d0*/  NOP ;  /* 0x0000000000007918 */ /* 0x000fe20000000000 */
[----:B------:R-:W-:-:S02]  /*03e0*/  ISETP.NE.AND P4, PT, R3, RZ, PT ;  /* 0x000000ff0300720c */ /* 0x000fc40003f85270 */
[----:B------:R-:W-:Y:S01]  /*03f0*/  SHF.R.S32.HI R5, RZ, 0x1f, R6 ;  /* 0x0000001fff057819 */ /* 0x000fe20000011406 */
[----:B------:R-:W-:Y:S01]  /*0400*/  IMAD.IADD R4, R4, 0x1, -R11 ;  /* 0x0000000104047824 */ /* 0x000fe200078e0a0b */
[----:B------:R-:W3:Y:S01]  /*0410*/  LDC R14, c[0x0][0x140] ;  /* 0x00005000ff0e7b82 */ /* 0x000ee20000000800 */
[----:B------:R-:W-:Y:S02]  /*0420*/  ISETP.GE.U32.AND P6, PT, R16, 0x2, PT ;  /* 0x000000021000780c */ /* 0x000fe40003fc6070 */
[----:B------:R-:W-:Y:S02]  /*0430*/  LEA.HI R5, R5, R6, RZ, 0x3 ;  /* 0x0000000605057211 */ /* 0x000fe400078f18ff */
[----:B-----5:R-:W-:Y:S02]  /*0440*/  ISETP.NE.OR P0, PT, R2, RZ, !P0 ;  /* 0x000000ff0200720c */ /* 0x020fe40004705670 */
[--C-:B------:R-:W-:Y:S01]  /*0450*/  SHF.R.S32.HI R2, RZ, 0x3, R5.reuse ;  /* 0x00000003ff027819 */ /* 0x100fe20000011405 */
[----:B------:R-:W5:Y:S01]  /*0460*/  LDC R13, c[0x0][0x148] ;  /* 0x00005200ff0d7b82 */ /* 0x000f620000000800 */
[----:B------:R-:W-:-:S02]  /*0470*/  SHF.R.S32.HI R5, RZ, 0x1f, R5 ;  /* 0x0000001fff057819 */ /* 0x000fc40000011405 */
[----:B0-----:R-:W-:Y:S02]  /*0480*/  I2FP.F32.U32 R10, UR8 ;  /* 0x00000008000a7c45 */ /* 0x001fe40008201000 */
[----:B------:R-:W-:-:S03]  /*0490*/  LEA.HI R5, R5, R2, RZ, 0x2 ;  /* 0x0000000205057211 */ /* 0x000fc600078f10ff */
[----:B------:R-:W-:Y:S01]  /*04a0*/  FMUL R10, R10, UR4 ;  /* 0x000000040a0a7c20 */ /* 0x000fe20008400000 */
[----:B------:R-:W-:Y:S01]  /*04b0*/  LOP3.LUT R5, R5, 0xfffffffc, RZ, 0xc0, !PT ;  /* 0xfffffffc05057812 */ /* 0x000fe200078ec0ff */
[----:B------:R-:W-:Y:S01]  /*04c0*/  VOTEU.ALL UP0, P0 ;  /* 0x00000000003f7886 */ /* 0x000fe20000000000 */
[----:B-1----:R-:W-:Y:S01]  /*04d0*/  I2FP.F32.U32 R11, R8 ;  /* 0x00000008000b7245 */ /* 0x002fe20000201000 */
[----:B------:R-:W-:Y:S01]  /*04e0*/  ULDC UR4, c[0x0][0x154] ;  /* 0x0000550000047ab9 */ /* 0x000fe20000000800 */
[----:B------:R-:W-:Y:S01]  /*04f0*/  VOTEU.ALL UP1, P0 ;  /* 0x00000000003f7886 */ /* 0x000fe20000020000 */
[----:B------:R-:W0:Y:S01]  /*0500*/  F2I.U32.TRUNC.NTZ R10, R10 ;  /* 0x0000000a000a7305 */ /* 0x000e22000020f000 */
[----:B------:R-:W-:Y:S01]  /*0510*/  IMAD.IADD R5, R2, 0x1, -R5 ;  /* 0x0000000102057824 */ /* 0x000fe200078e0a05 */
[----:B------:R-:W1:Y:S01]  /*0520*/  @!UP0 S2UR UR7, SR_CgaCtaId ;  /* 0x00000000000789c3 */ /* 0x000e620000008800 */
[----:B------:R-:W-:Y:S01]  /*0530*/  @!UP0 UMOV UR6, 0x400 ;  /* 0x0000040000068882 */ /* 0x000fe20000000000 */
[----:B---3--:R-:W-:Y:S01]  /*0540*/  ISETP.EQ.U32.AND P2, PT, R14, 0x1, PT ;  /* 0x000000010e00780c */ /* 0x008fe20003f42070 */
[----:B------:R-:W-:-:S05]  /*0550*/  IMAD R5, R4, 0x4, R5 ;  /* 0x0000000404057824 */ /* 0x000fca00078e0205 */
[----:B------:R-:W-:-:S04]  /*0560*/  LEA.HI R2, R5, R5, RZ, 0x1 ;  /* 0x0000000505027211 */ /* 0x000fc800078f08ff */
[----:B------:R-:W-:Y:S01]  /*0570*/  LOP3.LUT R4, R2, 0xfffffffe, RZ, 0xc0, !PT ;  /* 0xfffffffe02047812 */ /* 0x000fe200078ec0ff */
[----:B0-----:R-:W-:Y:S02]  /*0580*/  IMAD.MOV R15, RZ, RZ, -R10 ;  /* 0x000000ffff0f7224 */ /* 0x001fe400078e0a0a */
[----:B------:R-:W-:Y:S01]  /*0590*/  FMUL R10, R11, UR4 ;  /* 0x000000040b0a7c20 */ /* 0x000fe20008400000 */
[----:B------:R-:W-:Y:S01]  /*05a0*/  SHF.R.S32.HI R2, RZ, 0x1f, R7 ;  /* 0x0000001fff027819 */ /* 0x000fe20000011407 */
[----:B------:R-:W-:Y:S01]  /*05b0*/  UMOV UR4, 0x20 ;  /* 0x0000002000047882 */ /* 0x000fe20000000000 */
[----:B--2---:R-:W-:Y:S01]  /*05c0*/  IMAD R12, R12, R15, UR8 ;  /* 0x000000080c0c7e24 */ /* 0x004fe2000f8e020f */
[----:B------:R-:W-:-:S04]  /*05d0*/  @!UP0 UIADD3 UR4, -UR4, 0x100000, URZ ;  /* 0x0010000004048890 */ /* 0x000fc8000fffe13f */
[----:B------:R-:W-:Y:S02]  /*05e0*/  @!UP0 USHF.L.U32 UR5, UR4, 0xb, URZ ;  /* 0x0000000b04058899 */ /* 0x000fe4000800063f */
[----:B------:R-:W-:Y:S01]  /*05f0*/  @!UP0 USHF.L.U32 UR4, UR4, 0x1, URZ ;  /* 0x0000000104048899 */ /* 0x000fe2000800063f */
[C---:B------:R-:W-:Y:S01]  /*0600*/  IMAD.IADD R11, R5.reuse, 0x1, -R4 ;  /* 0x00000001050b7824 */ /* 0x040fe200078e0a04 */
[----:B------:R-:W0:Y:S01]  /*0610*/  F2I.U32.TRUNC.NTZ R10, R10 ;  /* 0x0000000a000a7305 */ /* 0x000e22000020f000 */
[----:B------:R-:W-:Y:S01]  /*0620*/  LEA.HI R2, R2, R7, RZ, 0x2 ;  /* 0x0000000702027211 */ /* 0x000fe200078f10ff */
[----:B------:R-:W-:Y:S02]  /*0630*/  IMAD.SHL.U32 R4, R5, 0x4, RZ ;  /* 0x0000000405047824 */ /* 0x000fe400078e00ff */
[----:B------:R-:W-:Y:S01]  /*0640*/  ISETP.NE.AND P3, PT, R11, R12, PT ;  /* 0x0000000c0b00720c */ /* 0x000fe20003f65270 */
[----:B-1----:R-:W-:Y:S01]  /*0650*/  @!UP0 ULEA UR6, UR7, UR6, 0x18 ;  /* 0x0000000607068291 */ /* 0x002fe2000f8ec03f */
[----:B------:R-:W-:Y:S01]  /*0660*/  LOP3.LUT R2, R2, 0xfffffffc, RZ, 0xc0, !PT ;  /* 0xfffffffc02027812 */ /* 0x000fe200078ec0ff */
[----:B------:R-:W-:Y:S01]  /*0670*/  VOTEU.ALL UP0, P0 ;  /* 0x00000000003f7886 */ /* 0x000fe20000000000 */
[----:B------:R-:W-:-:S02]  /*0680*/  LOP3.LUT R5, R5, 0xc, R4, 0x78, !PT ;  /* 0x0000000c05057812 */ /* 0x000fc400078e7804 */
[----:B------:R-:W-:Y:S01]  /*0690*/  LOP3.LUT P0, RZ, R6, 0x7, RZ, 0xc0, !PT ;  /* 0x0000000706ff7812 */ /* 0x000fe2000780c0ff */
[----:B------:R-:W-:Y:S02]  /*06a0*/  IMAD.IADD R7, R7, 0x1, -R2 ;  /* 0x0000000107077824 */ /* 0x000fe400078e0a02 */
[----:B------:R-:W-:Y:S01]  /*06b0*/  IMAD.MOV.U32 R6, RZ, RZ, 0x1 ;  /* 0x00000001ff067424 */ /* 0x000fe200078e00ff */
[----:B------:R-:W-:Y:S01]  /*06c0*/  ISETP.LT.U32.AND P0, PT, R5, 0x4, !P0 ;  /* 0x000000040500780c */ /* 0x000fe20004701070 */
[----:B0-----:R-:W-:Y:S01]  /*06d0*/  IMAD.MOV R20, RZ, RZ, -R10 ;  /* 0x000000ffff147224 */ /* 0x001fe200078e0a0a */
[----:B------:R-:W-:Y:S01]  /*06e0*/  ISETP.NE.AND P1, PT, R7, 0x3, PT ;  /* 0x000000030700780c */ /* 0x000fe20003f25270 */
[----:B------:R-:W0:Y:S02]  /*06f0*/  FENCE.VIEW.ASYNC.S ;  /* 0x00000000000073c6 */ /* 0x000e240000000000 */
[----:B0-----:R0:W1:Y:S01]  /*0700*/  @!UP0 SYNCS.EXCH.64 URZ, [UR6+0x60], UR4 ;  /* 0x00006004063f85b2 */ /* 0x0010620008000100 */
[----:B------:R-:W-:Y:S01]  /*0710*/  @P3 LEA.HI R2, R5, R5, RZ, 0x1 ;  /* 0x0000000505023211 */ /* 0x000fe200078f08ff */
[----:B-----5:R-:W-:Y:S01]  /*0720*/  IMAD R11, R13, R20, R8 ;  /* 0x000000140d0b7224 */ /* 0x020fe200078e0208 */
[----:B------:R-:W-:-:S02]  /*0730*/  ISETP.EQ.OR P1, PT, R7, RZ, !P1 ;  /* 0x000000ff0700720c */ /* 0x000fc40004f22670 */
[----:B------:R-:W-:Y:S02]  /*0740*/  @P3 SHF.R.S32.HI R2, RZ, 0x1, R2 ;  /* 0x00000001ff023819 */ /* 0x000fe40000011402 */
[----:B------:R-:W-:Y:S02]  /*0750*/  ISETP.EQ.AND P1, PT, R3, RZ, P1 ;  /* 0x000000ff0300720c */ /* 0x000fe40000f22270 */
[----:B------:R-:W-:Y:S02]  /*0760*/  @P3 ISETP.NE.AND P5, PT, R2, R11, PT ;  /* 0x0000000b0200320c */ /* 0x000fe40003fa5270 */
[----:B------:R-:W-:Y:S02]  /*0770*/  SEL R3, RZ, 0x1, !P0 ;  /* 0x00000001ff037807 */ /* 0x000fe40004000000 */
[----:B------:R-:W-:Y:S02]  /*0780*/  @P3 SEL R6, RZ, 0x1, P5 ;  /* 0x00000001ff063807 */ /* 0x000fe40002800000 */
[----:B------:R-:W-:Y:S01]  /*0790*/  SEL R4, RZ, 0x1, !P1 ;  /* 0x00000001ff047807 */ /* 0x000fe20004800000 */
[----:B------:R0:W2:Y:S01]  /*07a0*/  @!UP1 SYNCS.EXCH.64 URZ, [UR6+0x68], UR4 ;  /* 0x00006804063f95b2 */ /* 0x0000a20008000100 */
[----:B------:R-:W-:Y:S01]  /*07b0*/  LOP3.LUT R6, R6, R3, RZ, 0xc0, !PT ;  /* 0x0000000306067212 */ /* 0x000fe200078ec0ff */
[----:B------:R-:W-:Y:S01]  /*07c0*/  NOP ;  /* 0x0000000000007918 */ /* 0x000fe20000000000 */
[----:B------:R-:W-:Y:S01]  /*07d0*/  SEL R4, R4, 0x2, P6 ;  /* 0x0000000204047807 */ /* 0x000fe20003000000 */
[----:B------:R-:W-:Y:S06]  /*07e0*/  @!P2 BRA `(.L_x_3) ;  /* 0x000000000008a947 */ /* 0x000fec0003800000 */
[----:B-12-4-:R-:W-:Y:S01]  /*07f0*/  UCGABAR_ARV ;  /* 0x00000000000079c7 */ /* 0x016fe20008000000 */
[----:B------:R-:W-:Y:S05]  /*0800*/  BRA `(.L_x_4) ;  /* 0x0000000000047947 */ /* 0x000fea0003800000 */
.L_x_3:
[----:B-12-4-:R-:W-:Y:S01]  /*0810*/  NOP ;  /* 0x0000000000007918 */ /* 0x016fe20000000000 */
.L_x_4:
[----:B------:R-:W1:Y:S01]  /*0820*/  LDC R2, c[0x0][0x65c] ;  /* 0x00019700ff027b82 */ /* 0x000e620000000800 */
[----:B------:R-:W-:Y:S01]  /*0830*/  IMAD.MOV.U32 R3, RZ, RZ, RZ ;  /* 0x000000ffff037224 */ /* 0x000fe200078e00ff */
[----:B-1----:R-:W-:Y:S01]  /*0840*/  ISETP.NE.AND P3, PT, R2, 0x1, PT ;  /* 0x000000010200780c */ /* 0x002fe20003f65270 */
[----:B------:R-:W-:-:S12]  /*0850*/  IMAD.U32 R2, RZ, RZ, UR8 ;  /* 0x00000008ff027e24 */ /* 0x000fd8000f8e00ff */
[----:B------:R-:W1:Y:S01]  /*0860*/  @P3 LDC R15, c[0x0][0x10] ;  /* 0x00000400ff0f3b82 */ /* 0x000e620000000800 */
[----:B------:R-:W-:Y:S02]  /*0870*/  @P3 IMAD.MOV.U32 R9, RZ, RZ, RZ ;  /* 0x000000ffff093224 */ /* 0x000fe400078e00ff */
[----:B------:R-:W-:-:S05]  /*0880*/  @P3 IMAD.MOV.U32 R17, RZ, RZ, RZ ;  /* 0x000000ffff113224 */ /* 0x000fca00078e00ff */
[----:B------:R-:W2:Y:S01]  /*0890*/  @!P3 LDC R11, c[0x0][0xc] ;  /* 0x00000300ff0bbb82 */ /* 0x000ea20000000800 */
[----:B-1----:R-:W-:-:S04]  /*08a0*/  @P3 IMAD.WIDE.U32 R14, R15, UR8, R8 ;  /* 0x000000080f0e3c25 */ /* 0x002fc8000f8e0008 */
[----:B--2---:R-:W-:-:S04]  /*08b0*/  @!P3 IMAD.WIDE.U32 R10, R8, R11, R2 ;  /* 0x0000000b080ab225 */ /* 0x004fc800078e0002 */
[----:B------:R-:W-:Y:S02]  /*08c0*/  @P3 IMAD.MOV.U32 R2, RZ, RZ, R14 ;  /* 0x000000ffff023224 */ /* 0x000fe400078e000e */
[----:B------:R-:W-:Y:S02]  /*08d0*/  @P3 IMAD.IADD R3, R15, 0x1, R17 ;  /* 0x000000010f033824 */ /* 0x000fe400078e0211 */
[----:B------:R-:W-:Y:S02]  /*08e0*/  @!P3 IMAD.MOV.U32 R2, RZ, RZ, R10 ;  /* 0x000000ffff02b224 */ /* 0x000fe400078e000a */
[----:B------:R-:W-:Y:S01]  /*08f0*/  @!P3 IMAD.MOV.U32 R3, RZ, RZ, R11 ;  /* 0x000000ffff03b224 */ /* 0x000fe200078e000b */
[----:B------:R-:W-:Y:S06]  /*0900*/  @!P2 BRA `(.L_x_5) ;  /* 0x00000000000ca947 */ /* 0x000fec0003800000 */
[----:B------:R-:W-:Y:S01]  /*0910*/  UCGABAR_WAIT ;  /* 0x0000000000007dc7 */ /* 0x000fe20008000000 */
[----:B------:R-:W-:Y:S01]  /*0920*/  CCTL.IVALL ;  /* 0x00000000ff00798f */ /* 0x000fe20002000000 */
[----:B------:R-:W-:Y:S05]  /*0930*/  BRA `(.L_x_6) ;  /* 0x0000000000047947 */ /* 0x000fea0003800000 */
.L_x_5:
[----:B------:R-:W-:Y:S06]  /*0940*/  BAR.SYNC.DEFER_BLOCKING 0x0 ;  /* 0x0000000000007b1d */ /* 0x000fec0000010000 */
.L_x_6:
[----:B------:R-:W-:Y:S05]  /*0950*/  @!P4 BRA `(.L_x_7) ;  /* 0x0000007400f0c947 */ /* 0x000fea0003800000 */
[----:B------:R-:W-:-:S13]  /*0960*/  ISETP.GT.U32.AND P0, PT, R16, 0x1, PT ;  /* 0x000000011000780c */ /* 0x000fda0003f04070 */
[----:B0-----:R-:W-:Y:S05]  /*0970*/  @P0 EXIT ;  /* 0x000000000000094d */ /* 0x001fea0003800000 */
[----:B------:R-:W-:Y:S01]  /*0980*/  ULDC.64 UR4, c[0x0][0x650] ;  /* 0x0001940000047ab9 */ /* 0x000fe20000000a00 */
[----:B------:R-:W-:Y:S01]  /*0990*/  PRMT R14, RZ, 0x7610, R14 ;  /* 0x00007610ff0e7816 */ /* 0x000fe2000000000e */
[----:B------:R-:W-:Y:S01]  /*09a0*/  IMAD.MOV.U32 R10, RZ, RZ, -0x1 ;  /* 0xffffffffff0a7424 */ /* 0x000fe200078e00ff */
[----:B------:R-:W-:Y:S01]  /*09b0*/  ISETP.GE.U32.AND P0, PT, R2, UR4, PT ;  /* 0x0000000402007c0c */ /* 0x000fe2000bf06070 */
[----:B------:R-:W-:Y:S02]  /*09c0*/  IMAD.MOV.U32 R11, RZ, RZ, -0x1 ;  /* 0xffffffffff0b7424 */ /* 0x000fe400078e00ff */
[----:B------:R-:W-:Y:S01]  /*09d0*/  IMAD.MOV.U32 R7, RZ, RZ, -0x1 ;  /* 0xffffffffff077424 */ /* 0x000fe200078e00ff */
[----:B------:R-:W-:-:S13]  /*09e0*/  ISETP.GE.U32.AND.EX P0, PT, R3, UR5, PT, P0 ;  /* 0x0000000503007c0c */ /* 0x000fda000bf06100 */
[----:B------:R-:W-:Y:S05]  /*09f0*/  @P0 BRA `(.L_x_8) ;  /* 0x0000000400280947 */ /* 0x000fea0003800000 */
[----:B------:R-:W0:Y:S01]  /*0a00*/  LDC.64 R22, c[0x0][0x628] ;  /* 0x00018a00ff167b82 */ /* 0x000e220000000a00 */
[----:B------:R-:W-:Y:S02]  /*0a10*/  IMAD.MOV.U32 R10, RZ, RZ, R2 ;  /* 0x000000ffff0a7224 */ /* 0x000fe400078e0002 */
[----:B------:R-:W-:-:S05]  /*0a20*/  IMAD.MOV.U32 R11, RZ, RZ, R3 ;  /* 0x000000ffff0b7224 */ /* 0x000fca00078e0003 */
[----:B------:R-:W1:Y:S08]  /*0a30*/  LDC R18, c[0x0][0x630] ;  /* 0x00018c00ff127b82 */ /* 0x000e700000000800 */
[----:B------:R-:W2:Y:S01]  /*0a40*/  LDC.64 R24, c[0x0][0x620] ;  /* 0x00018800ff187b82 */ /* 0x000ea20000000a00 */
[----:B0-----:R-:W-:-:S04]  /*0a50*/  ISETP.NE.U32.AND P0, PT, R22, RZ, PT ;  /* 0x000000ff1600720c */ /* 0x001fc80003f05070 */
[----:B------:R-:W-:-:S13]  /*0a60*/  ISETP.NE.AND.EX P0, PT, R23, RZ, PT, P0 ;  /* 0x000000ff1700720c */ /* 0x000fda0003f05300 */
[----:B-12---:R-:W-:Y:S05]  /*0a70*/  @!P0 BRA `(.L_x_9) ;  /* 0x0000000000288947 */ /* 0x006fea0003800000 */
[----:B------:R-:W0:Y:S02]  /*0a80*/  LDC R7, c[0x0][0x634] ;  /* 0x00018d00ff077b82 */ /* 0x000e240000000800 */
[----:B0-----:R-:W-:-:S05]  /*0a90*/  IADD3 R7, P0, R2, R7, RZ ;  /* 0x0000000702077210 */ /* 0x001fca0007f1e0ff */
[----:B------:R-:W-:-:S04]  /*0aa0*/  IMAD.X R19, RZ, RZ, R3, P0 ;  /* 0x000000ffff137224 */ /* 0x000fc800000e0603 */
[----:B------:R-:W-:-:S04]  /*0ab0*/  IMAD.WIDE.U32 R10, R19, R22, RZ ;  /* 0x00000016130a7225 */ /* 0x000fc800078e00ff */
[----:B------:R-:W-:-:S04]  /*0ac0*/  IMAD.WIDE.U32 R14, P0, R7, R23, R10 ;  /* 0x00000017070e7225 */ /* 0x000fc8000780000a */
[----:B------:R-:W-:-:S04]  /*0ad0*/  IMAD.WIDE.U32 R10, R7, R22, RZ ;  /* 0x00000016070a7225 */ /* 0x000fc800078e00ff */
[----:B------:R-:W-:Y:S01]  /*0ae0*/  IMAD.X R17, RZ, RZ, RZ, P0 ;  /* 0x000000ffff117224 */ /* 0x000fe200000e06ff */
[----:B------:R-:W-:Y:S01]  /*0af0*/  IADD3 RZ, P0, R11, R14, RZ ;  /* 0x0000000e0bff7210 */ /* 0x000fe20007f1e0ff */
[----:B------:R-:W-:-:S04]  /*0b00*/  IMAD.MOV.U32 R16, RZ, RZ, R15 ;  /* 0x000000ffff107224 */ /* 0x000fc800078e000f */
[----:B------:R-:W-:-:S08]  /*0b10*/  IMAD.WIDE.U32.X R10, R19, R23, R16, P0 ;  /* 0x00000017130a7225 */ /* 0x000fd000000e0410 */
.L_x_9:
[----:B------:R-:W0:Y:S01]  /*0b20*/  LDC.64 R26, c[0x0][0x640] ;  /* 0x00019000ff1a7b82 */ /* 0x000e220000000a00 */
[--C-:B------:R-:W-:Y:S01]  /*0b30*/  SHF.R.U64 R28, R10, R18, R11.reuse ;  /* 0x000000120a1c7219 */ /* 0x100fe2000000120b */
[----:B------:R-:W-:Y:S01]  /*0b40*/  IMAD R29, R13, R20, R8 ;  /* 0x000000140d1d7224 */ /* 0x000fe200078e0208 */
[----:B------:R-:W-:Y:S01]  /*0b50*/  SHF.R.U32.HI R7, RZ, R18, R11 ;  /* 0x00000012ff077219 */ /* 0x000fe2000001160b */
[----:B------:R-:W-:Y:S01]  /*0b60*/  IMAD.MOV.U32 R23, RZ, RZ, 0x1 ;  /* 0x00000001ff177424 */ /* 0x000fe200078e00ff */
[----:B------:R-:W-:-:S03]  /*0b70*/  IADD3 R9, P0, RZ, -R28, RZ ;  /* 0x8000001cff097210 */ /* 0x000fc60007f1e0ff */
[----:B------:R-:W1:Y:S02]  /*0b80*/  LDC R16, c[0x0][0x618] ;  /* 0x00018600ff107b82 */ /* 0x000e640000000800 */
[----:B------:R-:W-:Y:S02]  /*0b90*/  IMAD.X R7, RZ, RZ, ~R7, P0 ;  /* 0x000000ffff077224 */ /* 0x000fe400000e0e07 */
[----:B------:R-:W-:-:S04]  /*0ba0*/  IMAD.WIDE.U32 R10, R9, R24, R2 ;  /* 0x00000018090a7225 */ /* 0x000fc800078e0002 */
[----:B------:R-:W2:Y:S01]  /*0bb0*/  LDC R15, c[0x0][0x608] ;  /* 0x00018200ff0f7b82 */ /* 0x000ea20000000800 */
[----:B------:R-:W-:-:S04]  /*0bc0*/  IMAD R14, R7, R24, RZ ;  /* 0x00000018070e7224 */ /* 0x000fc800078e02ff */
[----:B------:R-:W-:-:S03]  /*0bd0*/  IMAD R7, R9, R25, R14 ;  /* 0x0000001909077224 */ /* 0x000fc600078e020e */
[----:B------:R-:W3:Y:S01]  /*0be0*/  LDC R22, c[0x0][0x658] ;  /* 0x00019600ff167b82 */ /* 0x000ee20000000800 */
[----:B------:R-:W-:Y:S01]  /*0bf0*/  IMAD.IADD R7, R11, 0x1, R7 ;  /* 0x000000010b077824 */ /* 0x000fe200078e0207 */
[----:B0-----:R-:W-:-:S04]  /*0c00*/  ISETP.NE.U32.AND P0, PT, R26, RZ, PT ;  /* 0x000000ff1a00720c */ /* 0x001fc80003f05070 */
[----:B------:R-:W-:Y:S02]  /*0c10*/  ISETP.NE.AND.EX P0, PT, R27, RZ, PT, P0 ;  /* 0x000000ff1b00720c */ /* 0x000fe40003f05300 */
[----:B------:R-:W0:Y:S01]  /*0c20*/  LDC R18, c[0x0][0x600] ;  /* 0x00018000ff127b82 */ /* 0x000e220000000800 */
[-CC-:B-1----:R-:W-:Y:S02]  /*0c30*/  SHF.R.U64 R19, R10, R16.reuse, R7.reuse ;  /* 0x000000100a137219 */ /* 0x182fe40000001207 */
[----:B------:R-:W-:Y:S01]  /*0c40*/  SHF.R.U32.HI R10, RZ, R16, R7 ;  /* 0x00000010ff0a7219 */ /* 0x000fe20000011607 */
[----:B------:R-:W-:-:S04]  /*0c50*/  IMAD.MOV.U32 R7, RZ, RZ, -0x1 ;  /* 0xffffffffff077424 */ /* 0x000fc800078e00ff */
[----:B------:R-:W1:Y:S01]  /*0c60*/  LDC R21, c[0x0][0x648] ;  /* 0x00019200ff157b82 */ /* 0x000e620000000800 */
[-CC-:B--2---:R-:W-:Y:S02]  /*0c70*/  SHF.R.U64 R16, R19, R15.reuse, R10.reuse ;  /* 0x0000000f13107219 */ /* 0x184fe4000000120a */
[----:B------:R-:W-:-:S05]  /*0c80*/  SHF.R.U32.HI R9, RZ, R15, R10 ;  /* 0x0000000fff097219 */ /* 0x000fca000001160a */
[----:B------:R-:W2:Y:S01]  /*0c90*/  LDC R24, c[0x0][0x638] ;  /* 0x00018e00ff187b82 */ /* 0x000ea20000000800 */
[-CC-:B---3--:R-:W-:Y:S02]  /*0ca0*/  SHF.R.U64 R20, R16, R22.reuse, R9.reuse ;  /* 0x0000001610147219 */ /* 0x188fe40000001209 */
[-C--:B------:R-:W-:Y:S02]  /*0cb0*/  SHF.L.U32 R7, R7, R22.reuse, RZ ;  /* 0x0000001607077219 */ /* 0x080fe400000006ff */
[----:B------:R-:W-:Y:S01]  /*0cc0*/  SHF.R.U32.HI R9, RZ, R22, R9 ;  /* 0x00000016ff097219 */ /* 0x000fe20000011609 */
[----:B------:R-:W-:Y:S01]  /*0cd0*/  IMAD.MOV.U32 R8, RZ, RZ, R20 ;  /* 0x000000ffff087224 */ /* 0x000fe200078e0014 */
[----:B------:R-:W-:Y:S01]  /*0ce0*/  LOP3.LUT R13, RZ, R7, RZ, 0x33, !PT ;  /* 0x00000007ff0d7212 */ /* 0x000fe200078e33ff */
[----:B------:R-:W3:Y:S01]  /*0cf0*/  LDC R25, c[0x0][0x610] ;  /* 0x00018400ff197b82 */ /* 0x000ee20000000800 */
[----:B------:R-:W-:Y:S05]  /*0d00*/  @!P0 BRA `(.L_x_10) ;  /* 0x0000000000288947 */ /* 0x000fea0003800000 */
[----:B------:R-:W4:Y:S02]  /*0d10*/  LDC R7, c[0x0][0x64c] ;  /* 0x00019300ff077b82 */ /* 0x000f240000000800 */
[----:B----4-:R-:W-:-:S05]  /*0d20*/  IADD3 R7, P0, R20, R7, RZ ;  /* 0x0000000714077210 */ /* 0x010fca0007f1e0ff */
        /* <DEDUP_REMOVED lines=8> */
.L_x_10:
[----:B-1----:R-:W-:Y:S01]  /*0db0*/  SHF.R.U64 R9, R8, R21, R9 ;  /* 0x0000001508097219 */ /* 0x002fe20000001209 */
[----:B0-----:R-:W-:Y:S01]  /*0dc0*/  VIADD R10, R18, 0xffffffff ;  /* 0xffffffff120a7836 */ /* 0x001fe20000000000 */
[----:B------:R-:W-:Y:S01]  /*0dd0*/  SHF.L.U32 R7, R23, R22, RZ ;  /* 0x0000001617077219 */ /* 0x000fe200000006ff */
[----:B------:R-:W-:Y:S01]  /*0de0*/  IMAD.MOV.U32 R14, RZ, RZ, 0x1 ;  /* 0x00000001ff0e7424 */ /* 0x000fe200078e00ff */
[----:B------:R-:W-:Y:S01]  /*0df0*/  LOP3.LUT R8, R16, R13, RZ, 0xc0, !PT ;  /* 0x0000000d10087212 */ /* 0x000fe200078ec0ff */
[----:B------:R-:W-:Y:S01]  /*0e00*/  IMAD.MOV R11, RZ, RZ, -R9 ;  /* 0x000000ffff0b7224 */ /* 0x000fe200078e0a09 */
[----:B------:R-:W-:Y:S02]  /*0e10*/  SEL R12, R12, R29, !P3 ;  /* 0x0000001d0c0c7207 */ /* 0x000fe40005800000 */
[----:B------:R-:W-:Y:S01]  /*0e20*/  LOP3.LUT R10, R19, R10, RZ, 0xc0, !PT ;  /* 0x0000000a130a7212 */ /* 0x000fe200078ec0ff */
[----:B------:R-:W-:Y:S02]  /*0e30*/  IMAD R9, R7, R9, R8 ;  /* 0x0000000907097224 */ /* 0x000fe400078e0208 */
[----:B--2---:R-:W-:-:S02]  /*0e40*/  IMAD R7, R11, R24, R20 ;  /* 0x000000180b077224 */ /* 0x004fc400078e0214 */
[----:B---3--:R-:W-:Y:S02]  /*0e50*/  IMAD R12, R9, R25, R12 ;  /* 0x00000019090c7224 */ /* 0x008fe400078e020c */
[----:B------:R-:W-:-:S05]  /*0e60*/  IMAD R7, R7, R18, R10 ;  /* 0x0000001207077224 */ /* 0x000fca00078e020a */
[----:B------:R-:W-:Y:S02]  /*0e70*/  SEL R11, R7, R12, !P3 ;  /* 0x0000000c070b7207 */ /* 0x000fe40005800000 */
[----:B------:R-:W-:Y:S01]  /*0e80*/  SEL R10, R12, R7, !P3 ;  /* 0x000000070c0a7207 */ /* 0x000fe20005800000 */
[----:B------:R-:W-:-:S07]  /*0e90*/  IMAD.MOV.U32 R7, RZ, RZ, R28 ;  /* 0x000000ffff077224 */ /* 0x000fce00078e001c */
.L_x_8:
[----:B------:R-:W-:-:S08]  /*0ea0*/  NOP ;  /* 0x0000000000007918 */ /* 0x000fd00000000000 */
[----:B------:R-:W0:Y:S02]  /*0eb0*/  USETMAXREG.TRY_ALLOC.CTAPOOL UP0, 0xe8 ;  /* 0x000000e8000079c8 */ /* 0x000e240008000600 */
[----:B0-----:R-:W-:-:S13]  /*0ec0*/  PLOP3.LUT P0, PT, PT, PT, UP0, 0x80, 0x0 ;  /* 0x000000000000781c */ /* 0x001fda0003f0f008 */
[----:B------:R-:W-:Y:S05]  /*0ed0*/  @!P0 BRA `(.L_x_8) ;  /* 0xfffffffc00f08947 */ /* 0x000fea000383ffff */
[----:B------:R-:W-:Y:S01]  /*0ee0*/  ULDC.64 UR4, c[0x0][0x598] ;  /* 0x0001660000047ab9 */ /* 0x000fe20000000a00 */
[----:B------:R-:W-:Y:S01]  /*0ef0*/  ULDC.64 UR16, c[0x0][0x208] ;  /* 0x0000820000107ab9 */ /* 0x000fe20000000a00 */
[----:B------:R-:W-:-:S04]  /*0f00*/  ISETP.NE.U32.AND P0, PT, RZ, UR4, PT ;  /* 0x00000004ff007c0c */ /* 0x000fc8000bf05070 */
[----:B------:R-:W-:-:S13]  /*0f10*/  ISETP.NE.AND.EX P0, PT, RZ, UR5, PT, P0 ;  /* 0x00000005ff007c0c */ /* 0x000fda000bf05300 */
[----:B------:R-:W-:Y:S05]  /*0f20*/  @!P0 BRA `(.L_x_11) ;  /* 0x00000000001c8947 */ /* 0x000fea0003800000 */
[----:B------:R-:W0:Y:S02]  /*0f30*/  LDC.64 R8, c[0x0][0x598] ;  /* 0x00016600ff087b82 */ /* 0x000e240000000a00 */
[----:B0-----:R-:W2:Y:S02]  /*0f40*/  LDG.E.64 R8, desc[UR16][R8.64] ;  /* 0x0000001008087981 */ /* 0x001ea4000c1e1b00 */
[----:B--2---:R-:W-:-:S04]  /*0f50*/  ISETP.NE.U32.AND P0, PT, R8, RZ, PT ;  /* 0x000000ff0800720c */ /* 0x004fc80003f05070 */
[----:B------:R-:W-:-:S13]  /*0f60*/  ISETP.NE.AND.EX P0, PT, R9, RZ, PT, P0 ;  /* 0x000000ff0900720c */ /* 0x000fda0003f05300 */
[----:B------:R-:W-:Y:S05]  /*0f70*/  @!P0 BRA `(.L_x_11) ;  /* 0x0000000000088947 */ /* 0x000fea0003800000 */
[----:B------:R0:W5:Y:S01]  /*0f80*/  LD.E R8, desc[UR16][R8.64] ;  /* 0x0000001008087980 */ /* 0x000162000c101900 */
[----:B------:R-:W-:Y:S05]  /*0f90*/  BRA `(.L_x_12) ;  /* 0x0000000000207947 */ /* 0x000fea0003800000 */
.L_x_11:
[----:B------:R-:W-:Y:S02]  /*0fa0*/  ULDC.64 UR4, c[0x0][0x588] ;  /* 0x0001620000047ab9 */ /* 0x000fe40000000a00 */
[----:B------:R-:W-:-:S04]  /*0fb0*/  ISETP.NE.U32.AND P0, PT, RZ, UR4, PT ;  /* 0x00000004ff007c0c */ /* 0x000fc8000bf05070 */
[----:B------:R-:W-:-:S13]  /*0fc0*/  ISETP.NE.AND.EX P0, PT, RZ, UR5, PT, P0 ;  /* 0x00000005ff007c0c */ /* 0x000fda000bf05300 */
[----:B------:R-:W-:Y:S05]  /*0fd0*/  @!P0 BRA `(.L_x_13) ;  /* 0x00000000000c8947 */ /* 0x000fea0003800000 */
[----:B------:R-:W0:Y:S02]  /*0fe0*/  LDC.64 R8, c[0x0][0x588] ;  /* 0x00016200ff087b82 */ /* 0x000e240000000a00 */
[----:B0-----:R1:W5:Y:S01]  /*0ff0*/  LDG.E R8, desc[UR16][R8.64] ;  /* 0x0000001008087981 */ /* 0x001362000c1e1900 */
[----:B------:R-:W-:Y:S05]  /*1000*/  BRA `(.L_x_12) ;  /* 0x0000000000047947 */ /* 0x000fea0003800000 */
.L_x_13:
[----:B------:R-:W2:Y:S02]  /*1010*/  LDC R8, c[0x0][0x580] ;  /* 0x00016000ff087b82 */ /* 0x000ea40000000800 */
.L_x_12:
[----:B------:R-:W-:Y:S02]  /*1020*/  ULDC.64 UR4, c[0x0][0x5a0] ;  /* 0x0001680000047ab9 */ /* 0x000fe40000000a00 */
[----:B------:R-:W-:-:S04]  /*1030*/  ISETP.NE.U32.AND P0, PT, RZ, UR4, PT ;  /* 0x00000004ff007c0c */ /* 0x000fc8000bf05070 */
[----:B------:R-:W-:-:S13]  /*1040*/  ISETP.NE.AND.EX P0, PT, RZ, UR5, PT, P0 ;  /* 0x00000005ff007c0c */ /* 0x000fda000bf05300 */
[----:B------:R-:W-:Y:S05]  /*1050*/  @!P0 BRA `(.L_x_14) ;  /* 0x00000000001c8947 */ /* 0x000fea0003800000 */
[----:B------:R-:W3:Y:S02]  /*1060*/  LDC.64 R12, c[0x0][0x5a0] ;  /* 0x00016800ff0c7b82 */ /* 0x000ee40000000a00 */
[----:B---3--:R-:W3:Y:S02]  /*1070*/  LDG.E.64 R12, desc[UR16][R12.64] ;  /* 0x000000100c0c7981 */ /* 0x008ee4000c1e1b00 */
[----:B---3--:R-:W-:-:S04]  /*1080*/  ISETP.NE.U32.AND P0, PT, R12, RZ, PT ;  /* 0x000000ff0c00720c */ /* 0x008fc80003f05070 */
[----:B------:R-:W-:-:S13]  /*1090*/  ISETP.NE.AND.EX P0, PT, R13, RZ, PT, P0 ;  /* 0x000000ff0d00720c */ /* 0x000fda0003f05300 */
[----:B------:R-:W-:Y:S05]  /*10a0*/  @!P0 BRA `(.L_x_14) ;  /* 0x0000000000088947 */ /* 0x000fea0003800000 */
[----:B01----:R0:W5:Y:S01]  /*10b0*/  LD.E R9, desc[UR16][R12.64] ;  /* 0x000000100c097980 */ /* 0x003162000c101900 */
[----:B------:R-:W-:Y:S05]  /*10c0*/  BRA `(.L_x_15) ;  /* 0x0000000000207947 */ /* 0x000fea0003800000 */
.L_x_14:
[----:B------:R-:W-:Y:S02]  /*10d0*/  ULDC.64 UR4, c[0x0][0x590] ;  /* 0x0001640000047ab9 */ /* 0x000fe40000000a00 */
[----:B------:R-:W-:-:S04]  /*10e0*/  ISETP.NE.U32.AND P0, PT, RZ, UR4, PT ;  /* 0x00000004ff007c0c */ /* 0x000fc8000bf05070 */
[----:B------:R-:W-:-:S13]  /*10f0*/  ISETP.NE.AND.EX P0, PT, RZ, UR5, PT, P0 ;  /* 0x00000005ff007c0c */ /* 0x000fda000bf05300 */
[----:B------:R-:W-:Y:S05]  /*1100*/  @!P0 BRA `(.L_x_16) ;  /* 0x00000000000c8947 */ /* 0x000fea0003800000 */
[----:B------:R-:W0:Y:S02]  /*1110*/  LDC.64 R12, c[0x0][0x590] ;  /* 0x00016400ff0c7b82 */ /* 0x000e240000000a00 */
[----:B01----:R1:W5:Y:S01]  /*1120*/  LDG.E R9, desc[UR16][R12.64] ;  /* 0x000000100c097981 */ /* 0x003362000c1e1900 */
[----:B------:R-:W-:Y:S05]  /*1130*/  BRA `(.L_x_15) ;  /* 0x0000000000047947 */ /* 0x000fea0003800000 */
.L_x_16:
[----:B01----:R-:W3:Y:S02]  /*1140*/  LDC R9, c[0x0][0x584] ;  /* 0x00016100ff097b82 */ /* 0x003ee40000000800 */
.L_x_15:
[----:B------:R-:W-:-:S13]  /*1150*/  LOP3.LUT P0, RZ, R14, 0xff, RZ, 0xc0, !PT ;  /* 0x000000ff0eff7812 */ /* 0x000fda000780c0ff */
[----:B------:R-:W-:Y:S05]  /*1160*/  @!P0 EXIT ;  /* 0x000000000000894d */ /* 0x000fea0003800000 */
[----:B------:R-:W-:Y:S01]  /*1170*/  ULDC UR4, c[0x0][0x28c] ;  /* 0x0000a30000047ab9 */ /* 0x000fe20000000800 */
[----:B------:R-:W-:Y:S01]  /*1180*/  LOP3.LUT R144, R4, 0x1, RZ, 0xfc, !PT ;  /* 0x0000000104907812 */ /* 0x000fe200078efcff */
[----:B------:R-:W-:-:S04]  /*1190*/  UIADD3 UR4, UR4, 0x3f, URZ ;  /* 0x0000003f04047890 */ /* 0x000fc8000fffe03f */
[----:B------:R-:W-:-:S04]  /*11a0*/  USHF.R.S32.HI UR5, URZ, 0x1f, UR4 ;  /* 0x0000001f3f057899 */ /* 0x000fc80008011404 */
[----:B------:R-:W-:-:S03]  /*11b0*/  ULEA.HI UR5, UR5, UR4, URZ, 0x6 ;  /* 0x0000000405057291 */ /* 0x000fc6000f8f303f */
[----:B------:R-:W-:Y:S01]  /*11c0*/  UMOV UR4, URZ ;  /* 0x0000003f00047c82 */ /* 0x000fe20008000000 */
[----:B------:R-:W-:-:S03]  /*11d0*/  USHF.R.S32.HI UR9, URZ, 0x6, UR5 ;  /* 0x000000063f097899 */ /* 0x000fc60008011405 */
[----:B------:R-:W-:-:S09]  /*11e0*/  UMOV UR5, URZ ;  /* 0x0000003f00057c82 */ /* 0x000fd20008000000 */
.L_x_171:
[----:B01----:R-:W-:Y:S01]  /*11f0*/  LOP3.LUT R12, R0, 0x80, RZ, 0xc0, !PT ;  /* 0x00000080000c7812 */ /* 0x003fe200078ec0ff */
[----:B------:R-:W0:Y:S01]  /*1200*/  S2UR UR13, SR_CgaCtaId ;  /* 0x00000000000d79c3 */ /* 0x000e220000008800 */
[----:B------:R-:W-:Y:S01]  /*1210*/  UMOV UR12, 0x400 ;  /* 0x00000400000c7882 */ /* 0x000fe20000000000 */
[----:B------:R-:W-:Y:S01]  /*1220*/  UMOV UR6, URZ ;  /* 0x0000003f00067c82 */ /* 0x000fe20008000000 */
[----:B------:R-:W-:Y:S01]  /*1230*/  SHF.R.U32.HI R12, RZ, 0x7, R12 ;  /* 0x00000007ff0c7819 */ /* 0x000fe2000001160c */
[----:B------:R-:W-:Y:S01]  /*1240*/  UMOV UR7, URZ ;  /* 0x0000003f00077c82 */ /* 0x000fe20008000000 */
[----:B------:R-:W-:Y:S01]  /*1250*/  UMOV UR18, UR5 ;  /* 0x0000000500127c82 */ /* 0x000fe20008000000 */
[----:B------:R-:W-:Y:S02]  /*1260*/  CS2R R20, SRZ ;  /* 0x0000000000147805 */ /* 0x000fe4000001ff00 */
[----:B------:R-:W-:Y:S01]  /*1270*/  CS2R R18, SRZ ;  /* 0x0000000000127805 */ /* 0x000fe2000001ff00 */
[----:B------:R-:W1:Y:S01]  /*1280*/  LDC R13, c[0x0][0x28c] ;  /* 0x0000a300ff0d7b82 */ /* 0x000e620000000800 */
[----:B----4-:R-:W4:Y:S01]  /*1290*/  SHFL.IDX PT, R12, R12, RZ, 0x1f ;  /* 0x00001fff0c0c7589 */ /* 0x010f2200000e0000 */
[----:B------:R-:W-:-:S02]  /*12a0*/  CS2R R22, SRZ ;  /* 0x0000000000167805 */ /* 0x000fc4000001ff00 */
[----:B------:R-:W-:Y:S02]  /*12b0*/  CS2R R88, SRZ ;  /* 0x0000000000587805 */ /* 0x000fe4000001ff00 */
[----:B------:R-:W-:Y:S02]  /*12c0*/  CS2R R90, SRZ ;  /* 0x00000000005a7805 */ /* 0x000fe4000001ff00 */
[----:B------:R-:W-:Y:S02]  /*12d0*/  CS2R R92, SRZ ;  /* 0x00000000005c7805 */ /* 0x000fe4000001ff00 */
[----:B------:R-:W-:Y:S02]  /*12e0*/  CS2R R94, SRZ ;  /* 0x00000000005e7805 */ /* 0x000fe4000001ff00 */
[----:B------:R-:W-:Y:S02]  /*12f0*/  CS2R R98, SRZ ;  /* 0x0000000000627805 */ /* 0x000fe4000001ff00 */
        /* <DEDUP_REMOVED lines=16> */
[----:B-1----:R-:W-:Y:S02]  /*1400*/  ISETP.GE.AND P0, PT, R13, 0x1, PT ;  /* 0x000000010d00780c */ /* 0x002fe40003f06270 */
[----:B------:R-:W-:Y:S02]  /*1410*/  CS2R R130, SRZ ;  /* 0x0000000000827805 */ /* 0x000fe4000001ff00 */
[----:B----4-:R-:W-:-:S02]  /*1420*/  R2UR UR8, R12 ;  /* 0x000000000c0872ca */ /* 0x010fc400000e0000 */
[----:B------:R-:W-:Y:S02]  /*1430*/  CS2R R132, SRZ ;  /* 0x0000000000847805 */ /* 0x000fe4000001ff00 */
[----:B------:R-:W-:Y:S02]  /*1440*/  CS2R R134, SRZ ;  /* 0x0000000000867805 */ /* 0x000fe4000001ff00 */
[----:B------:R-:W-:Y:S02]  /*1450*/  CS2R R136, SRZ ;  /* 0x0000000000887805 */ /* 0x000fe4000001ff00 */
[----:B------:R-:W-:Y:S02]  /*1460*/  CS2R R138, SRZ ;  /* 0x00000000008a7805 */ /* 0x000fe4000001ff00 */
[----:B------:R-:W-:Y:S02]  /*1470*/  CS2R R140, SRZ ;  /* 0x00000000008c7805 */ /* 0x000fe4000001ff00 */
[----:B------:R-:W-:Y:S01]  /*1480*/  CS2R R142, SRZ ;  /* 0x00000000008e7805 */ /* 0x000fe2000001ff00 */
[----:B------:R-:W-:Y:S01]  /*1490*/  IMAD.MOV.U32 R145, RZ, RZ, RZ ;  /* 0x000000ffff917224 */ /* 0x000fe200078e00ff */
[----:B------:R-:W-:Y:S01]  /*14a0*/  CS2R R56, SRZ ;  /* 0x0000000000387805 */ /* 0x000fe2000001ff00 */
[----:B------:R-:W-:Y:S01]  /*14b0*/  IMAD.MOV.U32 R147, RZ, RZ, RZ ;  /* 0x000000ffff937224 */ /* 0x000fe200078e00ff */
[----:B------:R-:W-:Y:S01]  /*14c0*/  CS2R R58, SRZ ;  /* 0x00000000003a7805 */ /* 0x000fe2000001ff00 */
[----:B------:R-:W-:Y:S01]  /*14d0*/  IMAD.U32 R16, RZ, RZ, UR4 ;  /* 0x00000004ff107e24 */ /* 0x000fe2000f8e00ff */
[----:B------:R-:W-:Y:S01]  /*14e0*/  CS2R R60, SRZ ;  /* 0x00000000003c7805 */ /* 0x000fe2000001ff00 */
[----:B------:R-:W-:Y:S01]  /*14f0*/  ULEA.HI UR10, UR8, UR8, URZ, 0x1 ;  /* 0x00000008080a7291 */ /* 0x000fe2000f8f083f */
[----:B------:R-:W-:-:S02]  /*1500*/  CS2R R62, SRZ ;  /* 0x00000000003e7805 */ /* 0x000fc4000001ff00 */
[----:B------:R-:W-:Y:S02]  /*1510*/  CS2R R64, SRZ ;  /* 0x0000000000407805 */ /* 0x000fe4000001ff00 */
[----:B------:R-:W-:Y:S01]  /*1520*/  CS2R R66, SRZ ;  /* 0x0000000000427805 */ /* 0x000fe2000001ff00 */
[----:B------:R-:W-:Y:S01]  /*1530*/  ULOP3.LUT UR11, UR10, 0xffffe, URZ, 0xc0, !UPT ;  /* 0x000ffffe0a0b7892 */ /* 0x000fe2000f8ec03f */
[----:B------:R-:W-:Y:S01]  /*1540*/  CS2R R68, SRZ ;  /* 0x0000000000447805 */ /* 0x000fe2000001ff00 */
[----:B0-----:R-:W-:Y:S01]  /*1550*/  ULEA UR10, UR13, UR12, 0x18 ;  /* 0x0000000c0d0a7291 */ /* 0x001fe2000f8ec03f */
[----:B------:R-:W-:Y:S01]  /*1560*/  CS2R R70, SRZ ;  /* 0x0000000000467805 */ /* 0x000fe2000001ff00 */
[----:B------:R-:W-:Y:S01]  /*1570*/  UIADD3 UR11, UR8, -UR11, URZ ;  /* 0x8000000b080b7290 */ /* 0x000fe2000fffe03f */
[----:B------:R-:W-:Y:S02]  /*1580*/  CS2R R72, SRZ ;  /* 0x0000000000487805 */ /* 0x000fe4000001ff00 */
[----:B------:R-:W-:Y:S01]  /*1590*/  CS2R R74, SRZ ;  /* 0x00000000004a7805 */ /* 0x000fe2000001ff00 */
[----:B------:R-:W-:Y:S01]  /*15a0*/  UMOV UR8, URZ ;  /* 0x0000003f00087c82 */ /* 0x000fe20008000000 */
[----:B------:R-:W-:Y:S01]  /*15b0*/  ULEA UR11, UR11, UR10, 0xc ;  /* 0x0000000a0b0b7291 */ /* 0x000fe2000f8e603f */
[----:B------:R-:W-:-:S02]  /*15c0*/  CS2R R76, SRZ ;  /* 0x00000000004c7805 */ /* 0x000fc4000001ff00 */
[----:B------:R-:W-:Y:S02]  /*15d0*/  CS2R R78, SRZ ;  /* 0x00000000004e7805 */ /* 0x000fe4000001ff00 */
[----:B------:R-:W-:Y:S01]  /*15e0*/  CS2R R80, SRZ ;  /* 0x0000000000507805 */ /* 0x000fe2000001ff00 */
[----:B------:R-:W-:Y:S01]  /*15f0*/  UIADD3 UR11, UR11, 0x100, URZ ;  /* 0x000001000b0b7890 */ /* 0x000fe2000fffe03f */
[----:B------:R-:W-:Y:S02]  /*1600*/  CS2R R82, SRZ ;  /* 0x0000000000527805 */ /* 0x000fe4000001ff00 */
[----:B------:R-:W-:Y:S02]  /*1610*/  CS2R R84, SRZ ;  /* 0x0000000000547805 */ /* 0x000fe4000001ff00 */
[----:B------:R-:W-:Y:S01]  /*1620*/  CS2R R86, SRZ ;  /* 0x0000000000567805 */ /* 0x000fe2000001ff00 */
[----:B------:R-:W-:Y:S01]  /*1630*/  USHF.R.U32.HI UR11, URZ, 0x4, UR11 ;  /* 0x000000043f0b7899 */ /* 0x000fe2000801160b */
[----:B------:R-:W-:-:S02]  /*1640*/  CS2R R24, SRZ ;  /* 0x0000000000187805 */ /* 0x000fc4000001ff00 */
[----:B------:R-:W-:Y:S02]  /*1650*/  CS2R R26, SRZ ;  /* 0x00000000001a7805 */ /* 0x000fe4000001ff00 */
[----:B------:R-:W-:Y:S01]  /*1660*/  CS2R R28, SRZ ;  /* 0x00000000001c7805 */ /* 0x000fe2000001ff00 */
[----:B------:R-:W-:Y:S01]  /*1670*/  ULOP3.LUT UR11, UR11, 0x3fff, URZ, 0xc0, !UPT ;  /* 0x00003fff0b0b7892 */ /* 0x000fe2000f8ec03f */
        /* <DEDUP_REMOVED lines=12> */
[----:B------:R-:W-:Y:S01]  /*1740*/  CS2R R54, SRZ ;  /* 0x0000000000367805 */ /* 0x000fe2000001ff00 */
[----:B--23--:R-:W-:Y:S06]  /*1750*/  @!P0 BRA `(.L_x_17) ;  /* 0x0000000800588947 */ /* 0x00cfec0003800000 */
[----:B------:R-:W-:-:S13]  /*1760*/  ISETP.NE.AND P1, PT, R144, 0x3, PT ;  /* 0x000000039000780c */ /* 0x000fda0003f25270 */
[----:B------:R-:W-:Y:S05]  /*1770*/  @!P1 BRA `(.L_x_18) ;  /* 0x0000000000049947 */ /* 0x000fea0003800000 */
[----:B------:R-:W-:Y:S01]  /*1780*/  BPT.TRAP 0x1 ;  /* 0x000000040000795c */ /* 0x000fe20000300000 */
.L_x_18:
[----:B------:R-:W-:Y:S01]  /*1790*/  ULEA UR6, UR5, UR10, 0x3 ;  /* 0x0000000a05067291 */ /* 0x000fe2000f8e183f */
[----:B------:R-:W-:-:S05]  /*17a0*/  IMAD.U32 R12, RZ, RZ, UR4 ;  /* 0x00000004ff0c7e24 */ /* 0x000fca000f8e00ff */
[----:B------:R-:W-:-:S04]  /*17b0*/  SHF.L.U32 R12, R12, 0x1f, RZ ;  /* 0x0000001f0c0c7819 */ /* 0x000fc800000006ff */
[----:B------:R0:W1:Y:S01]  /*17c0*/  SYNCS.PHASECHK.TRANS64.TRYWAIT P0, [UR6], R12 ;  /* 0x0000000cff0075a7 */ /* 0x0000620008000146 */
[----:B------:R-:W-:Y:S05]  /*17d0*/  @!P1 BRA `(.L_x_19) ;  /* 0x0000000000049947 */ /* 0x000fea0003800000 */
[----:B------:R-:W-:Y:S01]  /*17e0*/  BPT.TRAP 0x1 ;  /* 0x000000040000795c */ /* 0x000fe20000300000 */
.L_x_19:
[----:B-1----:R-:W-:Y:S05]  /*17f0*/  @P0 BRA `(.L_x_20) ;  /* 0x0000000000080947 */ /* 0x002fea0003800000 */
[----:B------:R-:W1:Y:S02]  /*1800*/  SYNCS.PHASECHK.TRANS64.TRYWAIT P0, [UR6], R12 ;  /* 0x0000000cff0075a7 */ /* 0x000e640008000146 */
[----:B-1----:R-:W-:Y:S05]  /*1810*/  @!P0 BRA `(.L_x_21) ;  /* 0x0000008000008947 */ /* 0x002fea0003800000 */
.L_x_20:
[----:B------:R-:W-:Y:S01]  /*1820*/  UIADD3 UR6, UR10, 0x14100, URZ ;  /* 0x000141000a067890 */ /* 0x000fe2000fffe03f */
[----:B------:R-:W-:Y:S01]  /*1830*/  WARPGROUP.ARRIVE ;  /* 0x00000000000079c5 */ /* 0x000fe20000000000 */
[----:B------:R-:W-:Y:S01]  /*1840*/  ULOP3.LUT UR8, UR11, 0x10000, URZ, 0xfc, !UPT ;  /* 0x000100000b087892 */ /* 0x000fe2000f8efc3f */
[----:B------:R-:W-:Y:S01]  /*1850*/  CS2R R20, SRZ ;  /* 0x0000000000147805 */ /* 0x000fe2000001ff00 */
[----:B------:R-:W-:Y:S01]  /*1860*/  USHF.R.U32.HI UR6, URZ, 0x4, UR6 ;  /* 0x000000043f067899 */ /* 0x000fe20008011606 */
[----:B------:R-:W-:Y:S01]  /*1870*/  CS2R R18, SRZ ;  /* 0x0000000000127805 */ /* 0x000fe2000001ff00 */
[----:B------:R-:W-:Y:S01]  /*1880*/  ULEA UR8, UR5, UR8, 0xa ;  /* 0x0000000805087291 */ /* 0x000fe2000f8e503f */
[----:B------:R-:W-:Y:S01]  /*1890*/  CS2R R22, SRZ ;  /* 0x0000000000167805 */ /* 0x000fe2000001ff00 */
[----:B------:R-:W-:Y:S01]  /*18a0*/  ULOP3.LUT UR6, UR6, 0x3fff, URZ, 0xc0, !UPT ;  /* 0x00003fff06067892 */ /* 0x000fe2000f8ec03f */
[----:B------:R-:W-:Y:S01]  /*18b0*/  CS2R R88, SRZ ;  /* 0x0000000000587805 */ /* 0x000fe2000001ff00 */
[----:B------:R-:W-:Y:S01]  /*18c0*/  UMOV UR13, 0x80000020 ;  /* 0x80000020000d7882 */ /* 0x000fe20000000000 */
[----:B------:R-:W-:Y:S01]  /*18d0*/  UMOV UR15, 0x80000020 ;  /* 0x80000020000f7882 */ /* 0x000fe20000000000 */
[----:B------:R-:W-:Y:S01]  /*18e0*/  ULOP3.LUT UR6, UR6, 0x10000, URZ, 0xfc, !UPT ;  /* 0x0001000006067892 */ /* 0x000fe2000f8efc3f */
[----:B------:R-:W-:Y:S01]  /*18f0*/  CS2R R90, SRZ ;  /* 0x00000000005a7805 */ /* 0x000fe2000001ff00 */
[----:B------:R-:W-:Y:S01]  /*1900*/  UMOV UR12, UR8 ;  /* 0x00000008000c7c82 */ /* 0x000fe20008000000 */
[----:B------:R-:W-:Y:S01]  /*1910*/  CS2R R92, SRZ ;  /* 0x00000000005c7805 */ /* 0x000fe2000001ff00 */
[----:B------:R-:W-:Y:S01]  /*1920*/  ULEA UR7, UR5, UR6, 0x8 ;  /* 0x0000000605077291 */ /* 0x000fe2000f8e403f */
[----:B------:R-:W-:Y:S01]  /*1930*/  CS2R R94, SRZ ;  /* 0x00000000005e7805 */ /* 0x000fe2000001ff00 */
[----:B------:R-:W-:Y:S01]  /*1940*/  UIADD3 UR6, UR8, 0x200, URZ ;  /* 0x0000020008067890 */ /* 0x000fe2000fffe03f */
[----:B------:R-:W-:-:S02]  /*1950*/  CS2R R98, SRZ ;  /* 0x0000000000627805 */ /* 0x000fc4000001ff00 */
[----:B------:R-:W-:Y:S02]  /*1960*/  CS2R R96, SRZ ;  /* 0x0000000000607805 */ /* 0x000fe4000001ff00 */
[----:B------:R-:W-:Y:S02]  /*1970*/  CS2R R100, SRZ ;  /* 0x0000000000647805 */ /* 0x000fe4000001ff00 */
[----:B------:R-:W-:Y:S01]  /*1980*/  CS2R R102, SRZ ;  /* 0x0000000000667805 */ /* 0x000fe2000001ff00 */
[----:B------:R-:W-:Y:S01]  /*1990*/  UMOV UR14, UR7 ;  /* 0x00000007000e7c82 */ /* 0x000fe20008000000 */
[----:B------:R-:W-:Y:S01]  /*19a0*/  CS2R R104, SRZ ;  /* 0x0000000000687805 */ /* 0x000fe2000001ff00 */
[----:B------:R-:W-:Y:S01]  /*19b0*/  QGMMA.64x64x32.F32.E4M3.E4M3 R56, gdesc[UR12], RZ, !UPT ;  /* 0x00e000000c3879f3 */ /* 0x000fe2000c7008ff */
[----:B------:R-:W-:Y:S01]  /*19c0*/  UMOV UR12, UR6 ;  /* 0x00000006000c7c82 */ /* 0x000fe20008000000 */
[----:B------:R-:W-:Y:S01]  /*19d0*/  UMOV UR13, 0x80000020 ;  /* 0x80000020000d7882 */ /* 0x000fe20000000000 */
[----:B------:R-:W-:Y:S01]  /*19e0*/  UMOV UR6, 0x2 ;  /* 0x0000000200067882 */ /* 0x000fe20000000000 */
[----:B------:R-:W-:Y:S01]  /*19f0*/  QGMMA.64x64x32.F32.E4M3.E4M3 R24, gdesc[UR12], RZ, !UPT ;  /* 0x00e000000c1879f3 */ /* 0x000fe2000c7008ff */
[----:B------:R-:W-:Y:S01]  /*1a00*/  UIADD3 UR14, UR7, 0x2, URZ ;  /* 0x00000002070e7890 */ /* 0x000fe2000fffe03f */
[----:B------:R-:W-:Y:S01]  /*1a10*/  CS2R R106, SRZ ;  /* 0x00000000006a7805 */ /* 0x000fe2000001ff00 */
[----:B------:R-:W-:Y:S01]  /*1a20*/  UIADD3 UR12, UR8, 0x2, URZ ;  /* 0x00000002080c7890 */ /* 0x000fe2000fffe03f */
[----:B------:R-:W-:Y:S01]  /*1a30*/  CS2R R110, SRZ ;  /* 0x00000000006e7805 */ /* 0x000fe2000001ff00 */
[----:B------:R-:W-:Y:S01]  /*1a40*/  ULDC UR7, c[0x0][0x50c] ;  /* 0x0001430000077ab9 */ /* 0x000fe20000000800 */
[----:B------:R-:W-:Y:S01]  /*1a50*/  UIADD3 UR8, UR8, 0x202, URZ ;  /* 0x0000020208087890 */ /* 0x000fe2000fffe03f */
[----:B------:R-:W-:Y:S01]  /*1a60*/  CS2R R108, SRZ ;  /* 0x00000000006c7805 */ /* 0x000fe2000001ff00 */
[----:B------:R-:W-:Y:S01]  /*1a70*/  UISETP.NE.AND UP0, UPT, UR7, 0x2, UPT ;  /* 0x000000020700788c */ /* 0x000fe2000bf05270 */
[----:B------:R-:W-:Y:S01]  /*1a80*/  CS2R R112, SRZ ;  /* 0x0000000000707805 */ /* 0x000fe2000001ff00 */
[----:B------:R-:W-:Y:S01]  /*1a90*/  UMOV UR13, 0x80000020 ;  /* 0x80000020000d7882 */ /* 0x000fe20000000000 */
[----:B------:R-:W-:Y:S01]  /*1aa0*/  UMOV UR15, 0x80000020 ;  /* 0x80000020000f7882 */ /* 0x000fe20000000000 */
[----:B------:R-:W-:Y:S01]  /*1ab0*/  USEL UR7, URZ, 0x1, UP0 ;  /* 0x000000013f077887 */ /* 0x000fe20008000000 */
[----:B------:R-:W-:-:S02]  /*1ac0*/  CS2R R114, SRZ ;  /* 0x0000000000727805 */ /* 0x000fc4000001ff00 */
[----:B------:R-:W-:Y:S02]  /*1ad0*/  CS2R R116, SRZ ;  /* 0x0000000000747805 */ /* 0x000fe4000001ff00 */
[----:B------:R-:W-:Y:S02]  /*1ae0*/  CS2R R118, SRZ ;  /* 0x0000000000767805 */ /* 0x000fe4000001ff00 */
[----:B------:R-:W-:Y:S02]  /*1af0*/  CS2R R120, SRZ ;  /* 0x0000000000787805 */ /* 0x000fe4000001ff00 */
[----:B------:R-:W-:Y:S02]  /*1b00*/  CS2R R122, SRZ ;  /* 0x00000000007a7805 */ /* 0x000fe4000001ff00 */
[----:B------:R-:W-:Y:S02]  /*1b10*/  ISETP.NE.AND P0, PT, RZ, UR7, PT ;  /* 0x00000007ff007c0c */ /* 0x000fe4000bf05270 */
        /* <DEDUP_REMOVED lines=10> */
[----:B------:R-:W-:Y:S02]  /*1bc0*/  IMAD.MOV.U32 R145, RZ, RZ, RZ ;  /* 0x000000ffff917224 */ /* 0x000fe400078e00ff */
[----:B------:R-:W-:Y:S01]  /*1bd0*/  IMAD.MOV.U32 R147, RZ, RZ, RZ ;  /* 0x000000ffff937224 */ /* 0x000fe200078e00ff */
[----:B------:R-:W-:Y:S01]  /*1be0*/  QGMMA.64x64x32.F32.E4M3.E4M3 R56, gdesc[UR12], R56 ;  /* 0x00e000000c3879f3 */ /* 0x000fe20008700838 */
[----:B------:R-:W-:Y:S01]  /*1bf0*/  UMOV UR12, UR8 ;  /* 0x00000008000c7c82 */ /* 0x000fe20008000000 */
[----:B------:R-:W-:-:S02]  /*1c00*/  UMOV UR13, 0x80000020 ;  /* 0x80000020000d7882 */ /* 0x000fc40000000000 */
[----:B------:R-:W-:Y:S01]  /*1c10*/  QGMMA.64x64x32.F32.E4M3.E4M3 R24, gdesc[UR12], R24, gsb0 ;  /* 0x00e000000c1879f3 */ /* 0x000fe20008000818 */
[----:B------:R-:W-:Y:S05]  /*1c20*/  @!P0 BRA `(.L_x_22) ;  /* 0x0000000400088947 */ /* 0x000fea0003800000 */
[----:B------:R-:W-:Y:S02]  /*1c30*/  WARPGROUP.DEPBAR.LE gsb0, 0x0 ;  /* 0x00008000000079c5 */ /* 0x000fe40000010000 */
[----:B------:R-:W-:-:S01]  /*1c40*/  FADD R147, RZ, R56 ;  /* 0x00000038ff937221 */ /* 0x000fc20000000000 */
[----:B------:R-:W-:Y:S01]  /*1c50*/  FADD R142, RZ, R57 ;  /* 0x00000039ff8e7221 */ /* 0x000fe20000000000 */
        /* <DEDUP_REMOVED lines=62> */
[----:B------:R-:W-:-:S06]  /*2040*/  UMOV UR6, URZ ;  /* 0x0000003f00067c82 */ /* 0x000fcc0008000000 */
.L_x_22:
[----:B------:R-:W-:-:S04]  /*2050*/  UIADD3 UR18, UR5, 0x1, URZ ;  /* 0x0000000105127890 */ /* 0x000fc8000fffe03f */
[----:B------:R-:W-:-:S04]  /*2060*/  UISETP.NE.AND UP0, UPT, UR18, 0x5, UPT ;  /* 0x000000051200788c */ /* 0x000fc8000bf05270 */
[----:B------:R-:W-:Y:S02]  /*2070*/  USEL UR8, URZ, 0x1, UP0 ;  /* 0x000000013f087887 */ /* 0x000fe40008000000 */
[----:B------:R-:W-:Y:S02]  /*2080*/  USEL UR18, UR18, URZ, UP0 ;  /* 0x0000003f12127287 */ /* 0x000fe40008000000 */
[----:B------:R-:W-:-:S06]  /*2090*/  ULOP3.LUT UR8, UR4, UR8, URZ, 0x3c, !UPT ;  /* 0x0000000804087292 */ /* 0x000fcc000f8e3c3f */
[----:B------:R-:W-:Y:S01]  /*20a0*/  IMAD.U32 R16, RZ, RZ, UR8 ;  /* 0x00000008ff107e24 */ /* 0x000fe2000f8e00ff */
[----:B------:R-:W-:-:S06]  /*20b0*/  UMOV UR8, 0x1 ;  /* 0x0000000100087882 */ /* 0x000fcc0000000000 */
.L_x_17:
[----:B------:R-:W-:-:S04]  /*20c0*/  UISETP.LT.AND UP0, UPT, UR9, 0x1, UPT ;  /* 0x000000010900788c */ /* 0x000fc8000bf01270 */
[----:B------:R-:W-:-:S04]  /*20d0*/  USEL UR12, UR9, 0x1, UP0 ;  /* 0x00000001090c7887 */ /* 0x000fc80008000000 */
[----:B------:R-:W-:-:S04]  /*20e0*/  UIADD3 UR12, UR9, -UR12, URZ ;  /* 0x8000000c090c7290 */ /* 0x000fc8000fffe03f */
[----:B------:R-:W-:-:S06]  /*20f0*/  UISETP.GE.AND UP0, UPT, UR12, 0x1, UPT ;  /* 0x000000010c00788c */ /* 0x000fcc000bf06270 */
[----:B------:R-:W-:-:S13]  /*2100*/  PLOP3.LUT P0, PT, PT, PT, UP0, 0x80, 0x0 ;  /* 0x000000000000781c */ /* 0x000fda0003f0f008 */
[----:B------:R-:W-:Y:S05]  /*2110*/  @!P0 BRA `(.L_x_23) ;  /* 0x0000000800308947 */ /* 0x000fea0003800000 */
[----:B01----:R-:W-:Y:S01]  /*2120*/  IMAD.U32 R12, RZ, RZ, UR12 ;  /* 0x0000000cff0c7e24 */ /* 0x003fe2000f8e00ff */
[----:B------:R-:W-:Y:S01]  /*2130*/  ULDC UR20, c[0x0][0x50c] ;  /* 0x0001430000147ab9 */ /* 0x000fe20000000800 */
[----:B------:R-:W-:-:S07]  /*2140*/  IMAD.U32 R13, RZ, RZ, UR5 ;  /* 0x00000005ff0d7e24 */ /* 0x000fce000f8e00ff */
.L_x_31:
[----:B------:R-:W-:-:S13]  /*2150*/  ISETP.NE.AND P1, PT, R144, 0x3, PT ;  /* 0x000000039000780c */ /* 0x000fda0003f25270 */
[----:B------:R-:W-:Y:S05]  /*2160*/  @!P1 BRA `(.L_x_24) ;  /* 0x0000000000049947 */ /* 0x000fea0003800000 */
[----:B------:R-:W-:Y:S01]  /*2170*/  BPT.TRAP 0x1 ;  /* 0x000000040000795c */ /* 0x000fe20000300000 */
.L_x_24:
[----:B------:R-:W0:Y:S01]  /*2180*/  S2UR UR12, SR_CgaCtaId ;  /* 0x00000000000c79c3 */ /* 0x000e220000008800 */
[----:B------:R-:W-:Y:S01]  /*2190*/  UMOV UR10, 0x400 ;  /* 0x00000400000a7882 */ /* 0x000fe20000000000 */
[----:B------:R-:W-:Y:S01]  /*21a0*/  SHF.L.U32 R14, R16, 0x1f, RZ ;  /* 0x0000001f100e7819 */ /* 0x000fe200000006ff */
[----:B0-----:R-:W-:-:S04]  /*21b0*/  ULEA UR10, UR12, UR10, 0x18 ;  /* 0x0000000a0c0a7291 */ /* 0x001fc8000f8ec03f */
[----:B------:R-:W-:-:S09]  /*21c0*/  ULEA UR12, UR18, UR10, 0x3 ;  /* 0x0000000a120c7291 */ /* 0x000fd2000f8e183f */
[----:B------:R0:W1:Y:S01]  /*21d0*/  SYNCS.PHASECHK.TRANS64.TRYWAIT P0, [UR12], R14 ;  /* 0x0000000eff0075a7 */ /* 0x000062000800014c */
[----:B------:R-:W-:Y:S05]  /*21e0*/  @!P1 BRA `(.L_x_25) ;  /* 0x0000000000049947 */ /* 0x000fea0003800000 */
[----:B------:R-:W-:Y:S01]  /*21f0*/  BPT.TRAP 0x1 ;  /* 0x000000040000795c */ /* 0x000fe20000300000 */
.L_x_25:
[----:B-1----:R-:W-:Y:S05]  /*2200*/  @P0 BRA `(.L_x_26) ;  /* 0x0000000000080947 */ /* 0x002fea0003800000 */
[----:B------:R-:W1:Y:S02]  /*2210*/  SYNCS.PHASECHK.TRANS64.TRYWAIT P0, [UR12], R14 ;  /* 0x0000000eff0075a7 */ /* 0x000e64000800014c */
[----:B-1----:R-:W-:Y:S05]  /*2220*/  @!P0 BRA `(.L_x_27) ;  /* 0x0000007400948947 */ /* 0x002fea0003800000 */
.L_x_26:
[----:B------:R-:W-:Y:S01]  /*2230*/  UIADD3 UR12, UR10, 0x14100, URZ ;  /* 0x000141000a0c7890 */ /* 0x000fe2000fffe03f */
[----:B------:R-:W-:Y:S01]  /*2240*/  WARPGROUP.ARRIVE ;  /* 0x00000000000079c5 */ /* 0x000fe20000000000 */
[----:B------:R-:W-:Y:S02]  /*2250*/  UISETP.NE.AND UP0, UPT, UR7, URZ, UPT ;  /* 0x0000003f0700728c */ /* 0x000fe4000bf05270 */
[----:B------:R-:W-:Y:S02]  /*2260*/  USHF.R.U32.HI UR12, URZ, 0x4, UR12 ;  /* 0x000000043f0c7899 */ /* 0x000fe4000801160c */
[----:B------:R-:W-:Y:S02]  /*2270*/  USEL UR8, UR8, URZ, !UP0 ;  /* 0x0000003f08087287 */ /* 0x000fe4000c000000 */
[----:B------:R-:W-:Y:S02]  /*2280*/  ULOP3.LUT UR12, UR12, 0x3fff, URZ, 0xc0, !UPT ;  /* 0x00003fff0c0c7892 */ /* 0x000fe4000f8ec03f */
[----:B------:R-:W-:-:S02]  /*2290*/  ULOP3.LUT UR7, UR11, 0x10000, URZ, 0xfc, !UPT ;  /* 0x000100000b077892 */ /* 0x000fc4000f8efc3f */
[----:B------:R-:W-:Y:S02]  /*22a0*/  ULOP3.LUT UR12, UR12, 0x10000, URZ, 0xfc, !UPT ;  /* 0x000100000c0c7892 */ /* 0x000fe4000f8efc3f */
[----:B------:R-:W-:Y:S02]  /*22b0*/  UISETP.NE.U32.AND UP0, UPT, UR8, URZ, UPT ;  /* 0x0000003f0800728c */ /* 0x000fe4000bf05070 */
[----:B------:R-:W-:Y:S02]  /*22c0*/  ULEA UR8, UR18, UR7, 0xa ;  /* 0x0000000712087291 */ /* 0x000fe4000f8e503f */
[----:B------:R-:W-:Y:S02]  /*22d0*/  ULEA UR7, UR18, UR12, 0x8 ;  /* 0x0000000c12077291 */ /* 0x000fe4000f8e403f */
[----:B------:R-:W-:Y:S01]  /*22e0*/  UIADD3 UR19, UR8, 0x200, URZ ;  /* 0x0000020008137890 */ /* 0x000fe2000fffe03f */
[----:B------:R-:W-:Y:S02]  /*22f0*/  UMOV UR13, 0x80000020 ;  /* 0x80000020000d7882 */ /* 0x000fe40000000000 */
[----:B------:R-:W-:Y:S01]  /*2300*/  UMOV UR12, UR8 ;  /* 0x00000008000c7c82 */ /* 0x000fe20008000000 */
[----:B------:R-:W-:Y:S01]  /*2310*/  UMOV UR15, 0x80000020 ;  /* 0x80000020000f7882 */ /* 0x000fe20000000000 */
[----:B------:R-:W-:Y:S01]  /*2320*/  UMOV UR14, UR7 ;  /* 0x00000007000e7c82 */ /* 0x000fe20008000000 */
[----:B------:R-:W-:Y:S01]  /*2330*/  UIADD3 UR6, UR6, 0x2, URZ ;  /* 0x0000000206067890 */ /* 0x000fe2000fffe03f */
[----:B------:R-:W-:Y:S01]  /*2340*/  QGMMA.64x64x32.F32.E4M3.E4M3 R56, gdesc[UR12], R56, UP0 ;  /* 0x00e000000c3879f3 */ /* 0x000fe2000bf00838 */
[----:B------:R-:W-:Y:S01]  /*2350*/  UMOV UR12, UR19 ;  /* 0x00000013000c7c82 */ /* 0x000fe20008000000 */
[----:B------:R-:W-:-:S02]  /*2360*/  UMOV UR13, 0x80000020 ;  /* 0x80000020000d7882 */ /* 0x000fc40000000000 */
[----:B------:R-:W-:Y:S01]  /*2370*/  QGMMA.64x64x32.F32.E4M3.E4M3 R24, gdesc[UR12], R24, UP0 ;  /* 0x00e000000c1879f3 */ /* 0x000fe2000bf00818 */
[----:B------:R-:W-:Y:S02]  /*2380*/  UIADD3 UR12, UR8, 0x2, URZ ;  /* 0x00000002080c7890 */ /* 0x000fe4000fffe03f */
[----:B------:R-:W-:Y:S02]  /*2390*/  UIADD3 UR14, UR7, 0x2, URZ ;  /* 0x00000002070e7890 */ /* 0x000fe4000fffe03f */
[----:B------:R-:W-:Y:S01]  /*23a0*/  UIADD3 UR8, UR8, 0x202, URZ ;  /* 0x0000020208087890 */ /* 0x000fe2000fffe03f */
[----:B------:R-:W-:Y:S01]  /*23b0*/  UMOV UR13, 0x80000020 ;  /* 0x80000020000d7882 */ /* 0x000fe20000000000 */
[----:B------:R-:W-:Y:S01]  /*23c0*/  UMOV UR15, 0x80000020 ;  /* 0x80000020000f7882 */ /* 0x000fe20000000000 */
[----:B------:R-:W-:-:S04]  /*23d0*/  UISETP.NE.AND UP0, UPT, UR6, UR20, UPT ;  /* 0x000000140600728c */ /* 0x000fc8000bf05270 */
[----:B------:R-:W-:-:S06]  /*23e0*/  USEL UR7, URZ, 0x1, UP0 ;  /* 0x000000013f077887 */ /* 0x000fcc0008000000 */
[----:B------:R-:W-:Y:S01]  /*23f0*/  ISETP.NE.AND P0, PT, RZ, UR7, PT ;  /* 0x00000007ff007c0c */ /* 0x000fe2000bf05270 */
[----:B------:R-:W-:Y:S01]  /*2400*/  QGMMA.64x64x32.F32.E4M3.E4M3 R56, gdesc[UR12], R56 ;  /* 0x00e000000c3879f3 */ /* 0x000fe20008700838 */
[----:B------:R-:W-:Y:S01]  /*2410*/  UMOV UR12, UR8 ;  /* 0x00000008000c7c82 */ /* 0x000fe20008000000 */
[----:B------:R-:W-:Y:S02]  /*2420*/  UMOV UR13, 0x80000020 ;  /* 0x80000020000d7882 */ /* 0x000fe40000000000 */
[----:B------:R-:W-:Y:S03]  /*2430*/  QGMMA.64x64x32.F32.E4M3.E4M3 R24, gdesc[UR12], R24, gsb0 ;  /* 0x00e000000c1879f3 */ /* 0x000fe60008000818 */
[----:B------:R-:W-:-:S05]  /*2440*/  WARPGROUP.DEPBAR.LE gsb0, 0x1 ;  /* 0x00008000000079c5 */ /* 0x000fca0000010100 */
[----:B------:R-:W-:Y:S05]  /*2450*/  @!P0 BRA `(.L_x_28) ;  /* 0x0000000400088947 */ /* 0x000fea0003800000 */
[----:B------:R-:W-:Y:S02]  /*2460*/  WARPGROUP.DEPBAR.LE gsb0, 0x0 ;  /* 0x00008000000079c5 */ /* 0x000fe40000010000 */
[----:B------:R-:W-:-:S01]  /*2470*/  FADD R147, R56, R147 ;  /* 0x0000009338937221 */ /* 0x000fc20000000000 */
[----:B------:R-:W-:Y:S01]  /*2480*/  FADD R142, R57, R142 ;  /* 0x0000008e398e7221 */ /* 0x000fe20000000000 */
        /* <DEDUP_REMOVED lines=62> */
[----:B------:R-:W-:-:S06]  /*2870*/  UMOV UR6, URZ ;  /* 0x0000003f00067c82 */ /* 0x000fcc0008000000 */
.L_x_28:
[----:B------:R-:W-:Y:S05]  /*2880*/  @!P1 BRA `(.L_x_29) ;  /* 0x0000000000049947 */ /* 0x000fea0003800000 */
[----:B------:R-:W-:Y:S01]  /*2890*/  BPT.TRAP 0x1 ;  /* 0x000000040000795c */ /* 0x000fe20000300000 */
.L_x_29:
[----:B------:R-:W-:-:S13]  /*28a0*/  ISETP.NE.AND P0, PT, R6, RZ, PT ;  /* 0x000000ff0600720c */ /* 0x000fda0003f05270 */
[----:B01----:R-:W-:-:S05]  /*28b0*/  @P0 LEA R14, R13, UR10, 0x3 ;  /* 0x0000000a0d0e0c11 */ /* 0x003fca000f8e18ff */
[----:B------:R-:W-:-:S05]  /*28c0*/  @P0 VIADD R14, R14, 0x28 ;  /* 0x000000280e0e0836 */ /* 0x000fca0000000000 */
[----:B------:R-:W-:-:S04]  /*28d0*/  @P0 PRMT R14, R5, 0x654, R14 ;  /* 0x00000654050e0816 */ /* 0x000fc8000000000e */
[----:B------:R0:W-:Y:S01]  /*28e0*/  @P0 SYNCS.ARRIVE.TRANS64.RED.A1T0 RZ, [R14+URZ], RZ ;  /* 0x000000ff0eff09a7 */ /* 0x0001e2000810043f */
[----:B------:R-:W-:-:S13]  /*28f0*/  ISETP.GT.U32.AND P0, PT, R4, 0x1, PT ;  /* 0x000000010400780c */ /* 0x000fda0003f04070 */
[----:B0-----:R-:W-:Y:S05]  /*2900*/  @P0 BRA `(.L_x_30) ;  /* 0x0000000000040947 */ /* 0x001fea0003800000 */
[----:B------:R-:W-:Y:S01]  /*2910*/  BPT.TRAP 0x1 ;  /* 0x000000040000795c */ /* 0x000fe20000300000 */
.L_x_30:
[----:B------:R-:W-:Y:S01]  /*2920*/  UIADD3 UR18, UR18, 0x1, URZ ;  /* 0x0000000112127890 */ /* 0x000fe2000fffe03f */
[C---:B------:R-:W-:Y:S01]  /*2930*/  ISETP.GT.AND P1, PT, R12.reuse, 0x1, PT ;  /* 0x000000010c00780c */ /* 0x040fe20003f24270 */
[----:B------:R-:W-:Y:S02]  /*2940*/  VIADD R13, R13, 0x1 ;  /* 0x000000010d0d7836 */ /* 0x000fe40000000000 */
[----:B------:R-:W-:Y:S01]  /*2950*/  UISETP.NE.AND UP0, UPT, UR18, 0x5, UPT ;  /* 0x000000051200788c */ /* 0x000fe2000bf05270 */
[----:B------:R-:W-:Y:S02]  /*2960*/  VIADD R12, R12, 0xffffffff ;  /* 0xffffffff0c0c7836 */ /* 0x000fe40000000000 */
[C---:B------:R-:W-:Y:S01]  /*2970*/  ISETP.NE.AND P0, PT, R13.reuse, 0x5, PT ;  /* 0x000000050d00780c */ /* 0x040fe20003f05270 */
[----:B------:R-:W-:Y:S02]  /*2980*/  USEL UR8, URZ, 0x1, UP0 ;  /* 0x000000013f087887 */ /* 0x000fe40008000000 */
[----:B------:R-:W-:Y:S01]  /*2990*/  USEL UR18, UR18, URZ, UP0 ;  /* 0x0000003f12127287 */ /* 0x000fe20008000000 */
[----:B------:R-:W-:-:S03]  /*29a0*/  SEL R13, R13, RZ, P0 ;  /* 0x000000ff0d0d7207 */ /* 0x000fc60000000000 */
[----:B------:R-:W-:Y:S01]  /*29b0*/  LOP3.LUT R16, R16, UR8, RZ, 0x3c, !PT ;  /* 0x0000000810107c12 */ /* 0x000fe2000f8e3cff */
[----:B------:R-:W-:Y:S01]  /*29c0*/  UMOV UR8, 0x1 ;  /* 0x0000000100087882 */ /* 0x000fe20000000000 */
[----:B------:R-:W-:Y:S06]  /*29d0*/  @P1 BRA `(.L_x_31) ;  /* 0xfffffff400dc1947 */ /* 0x000fec000383ffff */
.L_x_23:
[----:B------:R-:W-:Y:S01]  /*29e0*/  UISETP.NE.AND UP0, UPT, UR6, URZ, UPT ;  /* 0x0000003f0600728c */ /* 0x000fe2000bf05270 */
[----:B01----:R-:W0:Y:S03]  /*29f0*/  LDC R12, c[0x0][0x28c] ;  /* 0x0000a300ff0c7b82 */ /* 0x003e260000000800 */
[----:B------:R-:W-:-:S06]  /*2a00*/  USEL UR6, URZ, 0x1, !UP0 ;  /* 0x000000013f067887 */ /* 0x000fcc000c000000 */
[----:B------:R-:W-:Y:S02]  /*2a10*/  ISETP.NE.AND P0, PT, RZ, UR6, PT ;  /* 0x00000006ff007c0c */ /* 0x000fe4000bf05270 */
[----:B0-----:R-:W-:-:S11]  /*2a20*/  ISETP.GE.AND P1, PT, R12, 0x1, PT ;  /* 0x000000010c00780c */ /* 0x001fd60003f26270 */
[----:B------:R-:W-:Y:S05]  /*2a30*/  @!P0 BRA `(.L_x_32) ;  /* 0x0000000400048947 */ /* 0x000fea0003800000 */
[----:B------:R-:W-:Y:S02]  /*2a40*/  WARPGROUP.DEPBAR.LE gsb0, 0x0 ;  /* 0x00008000000079c5 */ /* 0x000fe40000010000 */
[----:B------:R-:W-:Y:S01]  /*2a50*/  FADD R147, R56, R147 ;  /* 0x0000009338937221 */ /* 0x000fe20000000000 */
        /* <DEDUP_REMOVED lines=62> */
[----:B------:R-:W-:-:S07]  /*2e40*/  FADD R20, R20, R55 ;  /* 0x0000003714147221 */ /* 0x000fce0000000000 */
.L_x_32:
[----:B------:R-:W-:Y:S02]  /*2e50*/  WARPGROUP.DEPBAR.LE gsb0, 0x0 ;  /* 0x00008000000079c5 */ /* 0x000fe40000010000 */
[----:B------:R-:W-:Y:S05]  /*2e60*/  @!P1 BRA `(.L_x_33) ;  /* 0x0000000000549947 */ /* 0x000fea0003800000 */
[----:B------:R-:W-:-:S13]  /*2e70*/  ISETP.NE.AND P0, PT, R144, 0x3, PT ;  /* 0x000000039000780c */ /* 0x000fda0003f05270 */
[----:B------:R-:W-:Y:S05]  /*2e80*/  @!P0 BRA `(.L_x_34) ;  /* 0x0000000000048947 */ /* 0x000fea0003800000 */
[----:B------:R-:W-:Y:S01]  /*2e90*/  BPT.TRAP 0x1 ;  /* 0x000000040000795c */ /* 0x000fe20000300000 */
.L_x_34:
[----:B------:R-:W-:Y:S01]  /*2ea0*/  ISETP.NE.AND P0, PT, R6, RZ, PT ;  /* 0x000000ff0600720c */ /* 0x000fe20003f05270 */
[----:B------:R-:W-:Y:S01]  /*2eb0*/  BSSY B0, `(.L_x_35) ;  /* 0x000000e000007945 */ /* 0x000fe20003800000 */
[----:B------:R-:W-:-:S11]  /*2ec0*/  ISETP.GT.U32.AND P1, PT, R4, 0x1, PT ;  /* 0x000000010400780c */ /* 0x000fd60003f24070 */
[----:B------:R-:W-:Y:S05]  /*2ed0*/  @!P0 BRA `(.L_x_36) ;  /* 0x00000000002c8947 */ /* 0x000fea0003800000 */
[----:B------:R-:W-:-:S04]  /*2ee0*/  UISETP.LT.AND UP0, UPT, UR9, 0x1, UPT ;  /* 0x000000010900788c */ /* 0x000fc8000bf01270 */
[----:B------:R-:W-:-:S04]  /*2ef0*/  USEL UR8, UR9, 0x1, UP0 ;  /* 0x0000000109087887 */ /* 0x000fc80008000000 */
[----:B------:R-:W-:-:S04]  /*2f00*/  UIADD3 UR8, UR5, UR9, -UR8 ;  /* 0x0000000905087290 */ /* 0x000fc8000fffe808 */
[----:B------:R-:W-:-:S04]  /*2f10*/  UIMAD.WIDE.U32 UR6, UR8, -0x33333333, URZ ;  /* 0xcccccccd080678a5 */ /* 0x000fc8000f8e003f */
[----:B------:R-:W-:-:S04]  /*2f20*/  USHF.R.U32.HI UR6, URZ, 0x2, UR7 ;  /* 0x000000023f067899 */ /* 0x000fc80008011607 */
[----:B------:R-:W-:-:S04]  /*2f30*/  UIMAD UR8, UR6, -0x5, UR8 ;  /* 0xfffffffb060878a4 */ /* 0x000fc8000f8e0208 */
[----:B------:R-:W-:-:S04]  /*2f40*/  ULEA UR8, UR8, UR10, 0x3 ;  /* 0x0000000a08087291 */ /* 0x000fc8000f8e183f */
[----:B------:R-:W-:-:S06]  /*2f50*/  UIADD3 UR8, UR8, 0x28, URZ ;  /* 0x0000002808087890 */ /* 0x000fcc000fffe03f */
[----:B------:R-:W-:-:S05]  /*2f60*/  IMAD.U32 R12, RZ, RZ, UR8 ;  /* 0x00000008ff0c7e24 */ /* 0x000fca000f8e00ff */
[----:B------:R-:W-:-:S04]  /*2f70*/  PRMT R12, R5, 0x654, R12 ;  /* 0x00000654050c7816 */ /* 0x000fc8000000000c */
[----:B------:R0:W-:Y:S03]  /*2f80*/  SYNCS.ARRIVE.TRANS64.RED.A1T0 RZ, [R12+URZ], RZ ;  /* 0x000000ff0cff79a7 */ /* 0x0001e6000810043f */
.L_x_36:
[----:B------:R-:W-:Y:S05]  /*2f90*/  BSYNC B0 ;  /* 0x0000000000007941 */ /* 0x000fea0003800000 */
.L_x_35:
[----:B------:R-:W-:Y:S05]  /*2fa0*/  @P1 BRA `(.L_x_33) ;  /* 0x0000000000041947 */ /* 0x000fea0003800000 */
[----:B------:R-:W-:Y:S01]  /*2fb0*/  BPT.TRAP 0x1 ;  /* 0x000000040000795c */ /* 0x000fe20000300000 */
.L_x_33:
[----:B------:R-:W1:Y:S01]  /*2fc0*/  LDC R16, c[0x0][0x288] ;  /* 0x0000a200ff107b82 */ /* 0x000e620000000800 */
[----:B------:R-:W-:Y:S01]  /*2fd0*/  IMAD.SHL.U32 R33, R11, 0x40, RZ ;  /* 0x000000400b217824 */ /* 0x000fe200078e00ff */
[--C-:B0-----:R-:W-:Y:S01]  /*2fe0*/  SHF.R.U32.HI R12, RZ, 0x2, R0.reuse ;  /* 0x00000002ff0c7819 */ /* 0x101fe20000011600 */
[----:B------:R-:W-:Y:S01]  /*2ff0*/  UIADD3 UR5, UR9, UR5, URZ ;  /* 0x0000000509057290 */ /* 0x000fe2000fffe03f */
[----:B------:R-:W-:Y:S01]  /*3000*/  LOP3.LUT R14, R0, 0x60, RZ, 0xc0, !PT ;  /* 0x00000060000e7812 */ /* 0x000fe200078ec0ff */
[----:B------:R-:W-:Y:S01]  /*3010*/  IMAD.SHL.U32 R34, R10, 0x100, RZ ;  /* 0x000001000a227824 */ /* 0x000fe200078e00ff */
[----:B------:R-:W-:Y:S01]  /*3020*/  SHF.R.U32.HI R15, RZ, 0x7, R0 ;  /* 0x00000007ff0f7819 */ /* 0x000fe20000011600 */
[----:B------:R-:W-:Y:S01]  /*3030*/  UISETP.GT.U32.AND UP0, UPT, UR5, 0x4, UPT ;  /* 0x000000040500788c */ /* 0x000fe2000bf04070 */
[----:B------:R-:W-:Y:S01]  /*3040*/  LOP3.LUT R13, R12, 0x7, RZ, 0xc0, !PT ;  /* 0x000000070c0d7812 */ /* 0x000fe200078ec0ff */
[C---:B------:R-:W-:Y:S01]  /*3050*/  IMAD.SHL.U32 R26, R0.reuse, 0x2, RZ ;  /* 0x00000002001a7824 */ /* 0x040fe200078e00ff */
[----:B------:R-:W-:Y:S01]  /*3060*/  SHF.R.U32.HI R14, RZ, 0x1, R14 ;  /* 0x00000001ff0e7819 */ /* 0x000fe2000001160e */
[----:B------:R-:W-:Y:S01]  /*3070*/  ULDC UR12, c[0x0][0x284] ;  /* 0x0000a100000c7ab9 */ /* 0x000fe20000000800 */
[----:B------:R-:W-:Y:S01]  /*3080*/  LOP3.LUT R12, R15, 0x1, RZ, 0xc0, !PT ;  /* 0x000000010f0c7812 */ /* 0x000fe200078ec0ff */
[----:B------:R-:W-:Y:S01]  /*3090*/  UISETP.LT.U32.AND UP0, UPT, UR9, 0x5, UP0 ;  /* 0x000000050900788c */ /* 0x000fe20008701070 */
[----:B------:R-:W-:Y:S01]  /*30a0*/  IADD3 R17, RZ, -R14, -R13 ;  /* 0x8000000eff117210 */ /* 0x000fe20007ffe80d */
[----:B------:R-:W-:Y:S01]  /*30b0*/  UISETP.GE.U32.AND UP1, UPT, UR9, 0x5, UPT ;  /* 0x000000050900788c */ /* 0x000fe2000bf26070 */
[----:B------:R-:W-:Y:S01]  /*30c0*/  LOP3.LUT R15, R0, 0x3, RZ, 0xc0, !PT ;  /* 0x00000003000f7812 */ /* 0x000fe200078ec0ff */
[C---:B------:R-:W-:Y:S01]  /*30d0*/  IMAD.SHL.U32 R24, R12.reuse, 0x40, RZ ;  /* 0x000000400c187824 */ /* 0x040fe200078e00ff */
[----:B------:R-:W-:Y:S01]  /*30e0*/  SHF.R.S32.HI R29, RZ, 0x1f, R7 ;  /* 0x0000001fff1d7819 */ /* 0x000fe20000011407 */
[----:B------:R-:W-:Y:S01]  /*30f0*/  UIMAD.WIDE.U32 UR6, UR5, -0x33333333, URZ ;  /* 0xcccccccd050678a5 */ /* 0x000fe2000f8e003f */
[C---:B------:R-:W-:Y:S01]  /*3100*/  LOP3.LUT R26, R33.reuse, 0x6, R26, 0xf8, !PT ;  /* 0x00000006211a7812 */ /* 0x040fe200078ef81a */
[----:B------:R-:W-:Y:S01]  /*3110*/  USEL UR8, URZ, 0x1, !UP0 ;  /* 0x000000013f087887 */ /* 0x000fe2000c000000 */
[----:B------:R-:W-:Y:S01]  /*3120*/  IMAD R17, R12, -0x40, R17 ;  /* 0xffffffc00c117824 */ /* 0x000fe200078e0211 */
[----:B------:R-:W-:Y:S01]  /*3130*/  ULDC.64 UR10, c[0x0][0x5d0] ;  /* 0x00017400000a7ab9 */ /* 0x000fe20000000a00 */
[----:B-1----:R-:W-:Y:S01]  /*3140*/  ISETP.GE.AND P0, PT, R33, R16, PT ;  /* 0x000000102100720c */ /* 0x002fe20003f06270 */
[----:B------:R-:W-:Y:S01]  /*3150*/  IMAD R12, R15, -0x2, R16 ;  /* 0xfffffffe0f0c7824 */ /* 0x000fe200078e0210 */
[----:B------:R-:W-:Y:S01]  /*3160*/  SHF.R.S32.HI R27, RZ, 0x1f, R26 ;  /* 0x0000001fff1b7819 */ /* 0x000fe2000001141a */
[----:B------:R-:W-:Y:S01]  /*3170*/  IMAD R16, R29, UR10, RZ ;  /* 0x0000000a1d107c24 */ /* 0x000fe2000f8e02ff */
[----:B------:R-:W-:Y:S01]  /*3180*/  ISETP.GE.OR P0, PT, R34, UR12, P0 ;  /* 0x0000000c22007c0c */ /* 0x000fe20008706670 */
[----:B------:R-:W-:Y:S01]  /*3190*/  USHF.R.U32.HI UR6, URZ, 0x2, UR7 ;  /* 0x000000023f067899 */ /* 0x000fe20008011607 */
[----:B------:R-:W-:Y:S01]  /*31a0*/  LOP3.LUT R35, R24, 0x40, R13, 0xe2, !PT ;  /* 0x0000004018237812 */ /* 0x000fe200078ee20d */
[----:B------:R-:W-:Y:S01]  /*31b0*/  ULOP3.LUT UR4, UR4, UR8, URZ, 0x3c, !UPT ;  /* 0x0000000804047292 */ /* 0x000fe2000f8e3c3f */
[----:B------:R-:W-:Y:S01]  /*31c0*/  IMAD.WIDE R24, R10, 0x100, RZ ;  /* 0x000001000a187825 */ /* 0x000fe200078e02ff */
[----:B------:R-:W-:Y:S01]  /*31d0*/  UIMAD UR5, UR6, -0x5, UR5 ;  /* 0xfffffffb060578a4 */ /* 0x000fe2000f8e0205 */
[----:B------:R-:W-:Y:S01]  /*31e0*/  IADD3 R34, -R34, UR12, R17 ;  /* 0x0000000c22227c10 */ /* 0x000fe2000fffe111 */
[----:B------:R-:W-:Y:S01]  /*31f0*/  @UP1 ULOP3.LUT UR4, UR4, 0x1, UR6, 0x78, !UPT ;  /* 0x0000000104041892 */ /* 0x000fe2000f8e7806 */
[C---:B------:R-:W-:Y:S01]  /*3200*/  IMAD R13, R7.reuse, UR11, R16 ;  /* 0x0000000b070d7c24 */ /* 0x040fe2000f8e0210 */
[----:B------:R-:W-:Y:S01]  /*3210*/  LOP3.LUT R35, R24, R35, R14, 0xfe, !PT ;  /* 0x0000002318237212 */ /* 0x000fe200078efe0e */
[----:B------:R-:W-:-:S04]  /*3220*/  IMAD.WIDE.U32 R10, R7, UR10, R26 ;  /* 0x0000000a070a7c25 */ /* 0x000fc8000f8e001a */
[----:B------:R-:W-:Y:S02]  /*3230*/  IMAD.IADD R11, R11, 0x1, R13 ;  /* 0x000000010b0b7824 */ /* 0x000fe400078e020d */
[----:B------:R-:W-:Y:S02]  /*3240*/  IMAD.IADD R33, R12, 0x1, -R33 ;  /* 0x000000010c217824 */ /* 0x000fe400078e0a21 */
[----:B------:R-:W-:Y:S01]  /*3250*/  IMAD.MOV.U32 R32, RZ, RZ, -0x1 ;  /* 0xffffffffff207424 */ /* 0x000fe200078e00ff */
[----:B------:R-:W-:Y:S06]  /*3260*/  @P0 BRA `(.L_x_37) ;  /* 0x0000004800040947 */ /* 0x000fec0003800000 */
[----:B------:R-:W0:Y:S01]  /*3270*/  LDC.64 R30, c[0x0][0x5c8] ;  /* 0x00017200ff1e7b82 */ /* 0x000e220000000a00 */
[----:B------:R-:W-:Y:S01]  /*3280*/  ULDC.64 UR6, c[0x0][0x5c0] ;  /* 0x0001700000067ab9 */ /* 0x000fe20000000a00 */
[----:B------:R-:W-:Y:S01]  /*3290*/  BSSY B0, `(.L_x_37) ;  /* 0x000047e000007945 */ /* 0x000fe20003800000 */
[-C--:B0-----:R-:W-:Y:S02]  /*32a0*/  IMAD R12, R25, R30.reuse, RZ ;  /* 0x0000001e190c7224 */ /* 0x081fe400078e02ff */
[----:B------:R-:W-:-:S04]  /*32b0*/  IMAD.WIDE.U32 R10, R35, R30, R10 ;  /* 0x0000001e230a7225 */ /* 0x000fc800078e000a */
[----:B------:R-:W-:Y:S01]  /*32c0*/  IMAD R15, R35, R31, R12 ;  /* 0x0000001f230f7224 */ /* 0x000fe200078e020c */
[----:B------:R-:W-:Y:S01]  /*32d0*/  IADD3 R16, P4, R10, UR6, RZ ;  /* 0x000000060a107c10 */ /* 0x000fe2000ff9e0ff */
[C---:B------:R-:W-:Y:S01]  /*32e0*/  IMAD.SHL.U32 R13, R30.reuse, 0x80, RZ ;  /* 0x000000801e0d7824 */ /* 0x040fe200078e00ff */
[C---:B------:R-:W-:Y:S01]  /*32f0*/  LEA R28, P2, R30.reuse, R10, 0x3 ;  /* 0x0000000a1e1c7211 */ /* 0x040fe200078418ff */
[----:B------:R-:W-:Y:S01]  /*3300*/  IMAD.IADD R36, R11, 0x1, R15 ;  /* 0x000000010b247824 */ /* 0x000fe200078e020f */
[----:B------:R-:W-:Y:S02]  /*3310*/  SHF.L.U64.HI R11, R30, 0x7, R31 ;  /* 0x000000071e0b7819 */ /* 0x000fe4000001021f */
[----:B------:R-:W-:Y:S02]  /*3320*/  IADD3 R12, P1, P0, R10, UR6, R13 ;  /* 0x000000060a0c7c10 */ /* 0x000fe4000f83e00d */
[----:B------:R-:W-:Y:S02]  /*3330*/  IADD3.X R17, R36, UR7, RZ, P4, !PT ;  /* 0x0000000724117c10 */ /* 0x000fe4000a7fe4ff */
[----:B---3-5:R-:W-:-:S02]  /*3340*/  FSETP.NEU.AND P4, PT, R9, RZ, PT ;  /* 0x000000ff0900720b */ /* 0x028fc40003f8d000 */
[----:B------:R-:W-:Y:S02]  /*3350*/  LEA.HI.X R30, R30, R36, R31, 0x3, P2 ;  /* 0x000000241e1e7211 */ /* 0x000fe400010f1c1f */
[C---:B------:R-:W-:Y:S02]  /*3360*/  IADD3 R14, P2, R28.reuse, UR6, RZ ;  /* 0x000000061c0e7c10 */ /* 0x040fe4000ff5e0ff */
[----:B------:R-:W-:Y:S02]  /*3370*/  IADD3 R10, P5, P6, R28, UR6, R13 ;  /* 0x000000061c0a7c10 */ /* 0x000fe4000febe00d */
[--C-:B------:R-:W-:Y:S02]  /*3380*/  IADD3.X R13, R36, UR7, R11.reuse, P1, P0 ;  /* 0x00000007240d7c10 */ /* 0x100fe40008fe040b */
[C---:B------:R-:W-:Y:S02]  /*3390*/  IADD3.X R15, R30.reuse, UR7, RZ, P2, !PT ;  /* 0x000000071e0f7c10 */ /* 0x040fe400097fe4ff */
[----:B------:R-:W-:Y:S01]  /*33a0*/  IADD3.X R11, R30, UR7, R11, P5, P6 ;  /* 0x000000071e0b7c10 */ /* 0x000fe2000afec40b */
[----:B------:R-:W-:Y:S06]  /*33b0*/  @!P4 BRA `(.L_x_38) ;  /* 0x00000034009cc947 */ /* 0x000fec0003800000 */
[----:B------:R-:W-:Y:S01]  /*33c0*/  ULDC.64 UR6, c[0x0][0x5b8] ;  /* 0x00016e0000067ab9 */ /* 0x000fe20000000a00 */
[----:B------:R-:W-:Y:S01]  /*33d0*/  ISETP.GE.AND P0, PT, R34, 0x1, PT ;  /* 0x000000012200780c */ /* 0x000fe20003f06270 */
[----:B------:R-:W-:Y:S01]  /*33e0*/  IMAD R28, R29, UR6, RZ ;  /* 0x000000061d1c7c24 */ /* 0x000fe2000f8e02ff */
[----:B------:R-:W-:Y:S01]  /*33f0*/  ULDC.64 UR10, c[0x0][0x5a8] ;  /* 0x00016a00000a7ab9 */ /* 0x000fe20000000a00 */
[----:B------:R-:W-:Y:S01]  /*3400*/  IMAD.WIDE.U32 R26, R7, UR6, R26 ;  /* 0x00000006071a7c25 */ /* 0x000fe2000f8e001a */
[----:B------:R-:W-:Y:S01]  /*3410*/  ISETP.LT.OR P4, PT, R33, 0x1, !P0 ;  /* 0x000000012100780c */ /* 0x000fe20004781670 */
[----:B------:R-:W-:Y:S02]  /*3420*/  BSSY B1, `(.L_x_39) ;  /* 0x000000c000017945 */ /* 0x000fe40003800000 */
[----:B------:R-:W-:Y:S01]  /*3430*/  IMAD R7, R7, UR7, R28 ;  /* 0x0000000707077c24 */ /* 0x000fe2000f8e021c */
[----:B------:R-:W-:Y:S02]  /*3440*/  ULDC.64 UR6, c[0x0][0x5b0] ;  /* 0x00016c0000067ab9 */ /* 0x000fe40000000a00 */
[----:B------:R-:W-:-:S02]  /*3450*/  IMAD R30, R25, UR6, RZ ;  /* 0x00000006191e7c24 */ /* 0x000fc4000f8e02ff */
[----:B------:R-:W-:Y:S02]  /*3460*/  IMAD.IADD R27, R27, 0x1, R7 ;  /* 0x000000011b1b7824 */ /* 0x000fe400078e0207 */
[C---:B------:R-:W-:Y:S02]  /*3470*/  IMAD R7, R35.reuse, UR7, R30 ;  /* 0x0000000723077c24 */ /* 0x040fe4000f8e021e */
[----:B------:R-:W-:-:S03]  /*3480*/  IMAD.WIDE.U32 R28, R35, UR6, R26 ;  /* 0x00000006231c7c25 */ /* 0x000fc6000f8e001a */
[----:B------:R-:W-:-:S04]  /*3490*/  IADD3 R28, P1, R28, UR10, RZ ;  /* 0x0000000a1c1c7c10 */ /* 0x000fc8000ff3e0ff */
[--C-:B------:R-:W-:Y:S02]  /*34a0*/  IADD3.X R29, R29, UR11, R7.reuse, P1, !PT ;  /* 0x0000000b1d1d7c10 */ /* 0x100fe40008ffe407 */
[----:B------:R-:W-:Y:S01]  /*34b0*/  PRMT R7, RZ, 0x7610, R7 ;  /* 0x00007610ff077816 */ /* 0x000fe20000000007 */
[----:B------:R-:W-:Y:S06]  /*34c0*/  @P4 BRA `(.L_x_40) ;  /* 0x0000000000044947 */ /* 0x000fec0003800000 */
[----:B------:R0:W5:Y:S02]  /*34d0*/  LDG.E.U8 R7, desc[UR16][R28.64] ;  /* 0x000000101c077981 */ /* 0x000164000c1e1100 */
.L_x_40:
[----:B------:R-:W-:Y:S05]  /*34e0*/  BSYNC B1 ;  /* 0x0000000000017941 */ /* 0x000fea0003800000 */
.L_x_39:
[----:B-----5:R-:W-:Y:S01]  /*34f0*/  LOP3.LUT R7, R7, 0xff, RZ, 0xc0, !PT ;  /* 0x000000ff07077812 */ /* 0x020fe200078ec0ff */
[----:B------:R-:W-:Y:S01]  /*3500*/  BSSY B1, `(.L_x_41) ;  /* 0x000000b000017945 */ /* 0x000fe20003800000 */
[----:B------:R-:W-:Y:S02]  /*3510*/  ISETP.LT.OR P2, PT, R33, 0x2, !P0 ;  /* 0x000000022100780c */ /* 0x000fe40004741670 */
[----:B------:R-:W-:-:S05]  /*3520*/  F2FP.F16.E4M3.UNPACK_B R7, R7 ;  /* 0x00000007ff07723e */ /* 0x000fca00020006ff */
[----:B------:R-:W-:Y:S01]  /*3530*/  HADD2.F32 R30, -RZ, R7.H0_H0 ;  /* 0x20000007ff1e7230 */ /* 0x000fe20000004100 */
[----:B------:R-:W-:-:S04]  /*3540*/  PRMT R7, RZ, 0x7610, R7 ;  /* 0x00007610ff077816 */ /* 0x000fc80000000007 */
[----:B------:R-:W-:-:S04]  /*3550*/  FMUL R30, R30, R9 ;  /* 0x000000091e1e7220 */ /* 0x000fc80000400000 */
[----:B--2---:R-:W-:-:S05]  /*3560*/  FFMA R30, R147, R8, R30 ;  /* 0x00000008931e7223 */ /* 0x004fca000000001e */
[----:B------:R-:W-:-:S05]  /*3570*/  F2FP.SATFINITE.E4M3.F32.PACK_AB_MERGE_C R31, RZ, R30, RZ ;  /* 0x0000001eff1f723e */ /* 0x000fca00048070ff */
[----:B------:R1:W-:Y:S01]  /*3580*/  @!P4 STG.E.U8 desc[UR16][R16.64], R31 ;  /* 0x0000001f1000c986 */ /* 0x0003e2000c101110 */
[----:B------:R-:W-:Y:S05]  /*3590*/  @P2 BRA `(.L_x_42) ;  /* 0x0000000000042947 */ /* 0x000fea0003800000 */
[----:B------:R2:W5:Y:S02]  /*35a0*/  LDG.E.U8 R7, desc[UR16][R28.64+0x1] ;  /* 0x000001101c077981 */ /* 0x000564000c1e1100 */
.L_x_42:
[----:B------:R-:W-:Y:S05]  /*35b0*/  BSYNC B1 ;  /* 0x0000000000017941 */ /* 0x000fea0003800000 */
.L_x_41:
[----:B-----5:R-:W-:Y:S01]  /*35c0*/  LOP3.LUT R7, R7, 0xff, RZ, 0xc0, !PT ;  /* 0x000000ff07077812 */ /* 0x020fe200078ec0ff */
[----:B------:R-:W-:Y:S01]  /*35d0*/  BSSY B1, `(.L_x_43) ;  /* 0x0000013000017945 */ /* 0x000fe20003800000 */
[----:B------:R-:W-:Y:S02]  /*35e0*/  IADD3 R37, P1, R35, 0x8, RZ ;  /* 0x0000000823257810 */ /* 0x000fe40007f3e0ff */
[----:B------:R-:W-:-:S03]  /*35f0*/  F2FP.F16.E4M3.UNPACK_B R7, R7 ;  /* 0x00000007ff07723e */ /* 0x000fc600020006ff */
[----:B-1----:R-:W-:Y:S01]  /*3600*/  IMAD.X R31, RZ, RZ, R25, P1 ;  /* 0x000000ffff1f7224 */ /* 0x002fe200008e0619 */
[----:B------:R-:W-:Y:S01]  /*3610*/  ISETP.GE.AND P1, PT, R34, 0x9, PT ;  /* 0x000000092200780c */ /* 0x000fe20003f26270 */
[----:B------:R-:W-:Y:S02]  /*3620*/  HADD2.F32 R30, -RZ, R7.H0_H0 ;  /* 0x20000007ff1e7230 */ /* 0x000fe40000004100 */
[----:B------:R-:W-:Y:S01]  /*3630*/  IMAD R36, R31, UR6, RZ ;  /* 0x000000061f247c24 */ /* 0x000fe2000f8e02ff */
[----:B------:R-:W-:Y:S02]  /*3640*/  ISETP.LT.OR P5, PT, R33, 0x1, !P1 ;  /* 0x000000012100780c */ /* 0x000fe40004fa1670 */
[----:B------:R-:W-:Y:S01]  /*3650*/  FMUL R7, R30, R9 ;  /* 0x000000091e077220 */ /* 0x000fe20000400000 */
[----:B------:R-:W-:-:S04]  /*3660*/  IMAD.WIDE.U32 R30, R37, UR6, R26 ;  /* 0x00000006251e7c25 */ /* 0x000fc8000f8e001a */
[----:B------:R-:W-:Y:S01]  /*3670*/  FFMA R7, R142, R8, R7 ;  /* 0x000000088e077223 */ /* 0x000fe20000000007 */
[----:B------:R-:W-:Y:S01]  /*3680*/  IMAD R37, R37, UR7, R36 ;  /* 0x0000000725257c24 */ /* 0x000fe2000f8e0224 */
[----:B------:R-:W-:-:S03]  /*3690*/  IADD3 R30, P4, R30, UR10, RZ ;  /* 0x0000000a1e1e7c10 */ /* 0x000fc6000ff9e0ff */
[----:B------:R-:W-:Y:S02]  /*36a0*/  F2FP.SATFINITE.E4M3.F32.PACK_AB_MERGE_C R39, RZ, R7, RZ ;  /* 0x00000007ff27723e */ /* 0x000fe400048070ff */
[----:B------:R-:W-:Y:S02]  /*36b0*/  IADD3.X R31, R31, UR11, R37, P4, !PT ;  /* 0x0000000b1f1f7c10 */ /* 0x000fe4000a7fe425 */
[----:B------:R-:W-:Y:S01]  /*36c0*/  PRMT R7, RZ, 0x7610, R7 ;  /* 0x00007610ff077816 */ /* 0x000fe20000000007 */
[----:B------:R1:W-:Y:S01]  /*36d0*/  @!P2 STG.E.U8 desc[UR16][R16.64+0x1], R39 ;  /* 0x000001271000a986 */ /* 0x0003e2000c101110 */
[----:B------:R-:W-:Y:S05]  /*36e0*/  @P5 BRA `(.L_x_44) ;  /* 0x0000000000045947 */ /* 0x000fea0003800000 */
[----:B------:R3:W5:Y:S02]  /*36f0*/  LDG.E.U8 R7, desc[UR16][R30.64] ;  /* 0x000000101e077981 */ /* 0x000764000c1e1100 */
.L_x_44:
[----:B------:R-:W-:Y:S05]  /*3700*/  BSYNC B1 ;  /* 0x0000000000017941 */ /* 0x000fea0003800000 */
.L_x_43:
[----:B-----5:R-:W-:Y:S01]  /*3710*/  LOP3.LUT R7, R7, 0xff, RZ, 0xc0, !PT ;  /* 0x000000ff07077812 */ /* 0x020fe200078ec0ff */
[----:B------:R-:W-:Y:S01]  /*3720*/  BSSY B1, `(.L_x_45) ;  /* 0x000000b000017945 */ /* 0x000fe20003800000 */
[----:B------:R-:W-:Y:S02]  /*3730*/  ISETP.LT.OR P2, PT, R33, 0x2, !P1 ;  /* 0x000000022100780c */ /* 0x000fe40004f41670 */
[----:B------:R-:W-:-:S05]  /*3740*/  F2FP.F16.E4M3.UNPACK_B R7, R7 ;  /* 0x00000007ff07723e */ /* 0x000fca00020006ff */
[----:B------:R-:W-:Y:S01]  /*3750*/  HADD2.F32 R36, -RZ, R7.H0_H0 ;  /* 0x20000007ff247230 */ /* 0x000fe20000004100 */
[----:B------:R-:W-:-:S04]  /*3760*/  PRMT R7, RZ, 0x7610, R7 ;  /* 0x00007610ff077816 */ /* 0x000fc80000000007 */
[----:B------:R-:W-:-:S04]  /*3770*/  FMUL R36, R36, R9 ;  /* 0x0000000924247220 */ /* 0x000fc80000400000 */
[----:B------:R-:W-:-:S05]  /*3780*/  FFMA R36, R145, R8, R36 ;  /* 0x0000000891247223 */ /* 0x000fca0000000024 */
[----:B------:R-:W-:-:S05]  /*3790*/  F2FP.SATFINITE.E4M3.F32.PACK_AB_MERGE_C R37, RZ, R36, RZ ;  /* 0x00000024ff25723e */ /* 0x000fca00048070ff */
[----:B------:R4:W-:Y:S01]  /*37a0*/  @!P5 STG.E.U8 desc[UR16][R14.64], R37 ;  /* 0x000000250e00d986 */ /* 0x0009e2000c101110 */
[----:B------:R-:W-:Y:S05]  /*37b0*/  @P2 BRA `(.L_x_46) ;  /* 0x0000000000042947 */ /* 0x000fea0003800000 */
[----:B------:R0:W5:Y:S02]  /*37c0*/  LDG.E.U8 R7, desc[UR16][R30.64+0x1] ;  /* 0x000001101e077981 */ /* 0x000164000c1e1100 */
.L_x_46:
[----:B------:R-:W-:Y:S05]  /*37d0*/  BSYNC B1 ;  /* 0x0000000000017941 */ /* 0x000fea0003800000 */
.L_x_45:
[----:B-----5:R-:W-:Y:S01]  /*37e0*/  LOP3.LUT R7, R7, 0xff, RZ, 0xc0, !PT ;  /* 0x000000ff07077812 */ /* 0x020fe200078ec0ff */
[----:B------:R-:W-:Y:S01]  /*37f0*/  BSSY B1, `(.L_x_47) ;  /* 0x000000b000017945 */ /* 0x000fe20003800000 */
[----:B------:R-:W-:Y:S02]  /*3800*/  ISETP.LT.OR P4, PT, R33, 0x9, !P0 ;  /* 0x000000092100780c */ /* 0x000fe40004781670 */
[----:B------:R-:W-:-:S05]  /*3810*/  F2FP.F16.E4M3.UNPACK_B R7, R7 ;  /* 0x00000007ff07723e */ /* 0x000fca00020006ff */
[----:B------:R-:W-:-:S05]  /*3820*/  HADD2.F32 R36, -RZ, R7.H0_H0 ;  /* 0x20000007ff247230 */ /* 0x000fca0000004100 */
[----:B------:R-:W-:-:S04]  /*3830*/  FMUL R7, R36, R9 ;  /* 0x0000000924077220 */ /* 0x000fc80000400000 */
[----:B------:R-:W-:-:S05]  /*3840*/  FFMA R7, R140, R8, R7 ;  /* 0x000000088c077223 */ /* 0x000fca0000000007 */
[----:B----4-:R-:W-:Y:S02]  /*3850*/  F2FP.SATFINITE.E4M3.F32.PACK_AB_MERGE_C R37, RZ, R7, RZ ;  /* 0x00000007ff25723e */ /* 0x010fe400048070ff */
[----:B------:R-:W-:-:S03]  /*3860*/  PRMT R7, RZ, 0x7610, R7 ;  /* 0x00007610ff077816 */ /* 0x000fc60000000007 */
[----:B------:R4:W-:Y:S01]  /*3870*/  @!P2 STG.E.U8 desc[UR16][R14.64+0x1], R37 ;  /* 0x000001250e00a986 */ /* 0x0009e2000c101110 */
[----:B------:R-:W-:Y:S05]  /*3880*/  @P4 BRA `(.L_x_48) ;  /* 0x0000000000044947 */ /* 0x000fea0003800000 */
[----:B------:R0:W5:Y:S02]  /*3890*/  LDG.E.U8 R7, desc[UR16][R28.64+0x8] ;  /* 0x000008101c077981 */ /* 0x000164000c1e1100 */
.L_x_48:
[----:B------:R-:W-:Y:S05]  /*38a0*/  BSYNC B1 ;  /* 0x0000000000017941 */ /* 0x000fea0003800000 */
.L_x_47:
        /* <DEDUP_REMOVED lines=8> */
[----:B----4-:R-:W-:-:S05]  /*3930*/  F2FP.SATFINITE.E4M3.F32.PACK_AB_MERGE_C R37, RZ, R36, RZ ;  /* 0x00000024ff25723e */ /* 0x010fca00048070ff */
[----:B------:R4:W-:Y:S01]  /*3940*/  @!P4 STG.E.U8 desc[UR16][R16.64+0x8], R37 ;  /* 0x000008251000c986 */ /* 0x0009e2000c101110 */
[----:B------:R-:W-:Y:S05]  /*3950*/  @P2 BRA `(.L_x_50) ;  /* 0x0000000000042947 */ /* 0x000fea0003800000 */
[----:B------:R0:W5:Y:S02]  /*3960*/  LDG.E.U8 R7, desc[UR16][R28.64+0x9] ;  /* 0x000009101c077981 */ /* 0x000164000c1e1100 */
.L_x_50:
[----:B------:R-:W-:Y:S05]  /*3970*/  BSYNC B1 ;  /* 0x0000000000017941 */ /* 0x000fea0003800000 */
.L_x_49:
        /* <DEDUP_REMOVED lines=12> */
.L_x_52:
[----:B------:R-:W-:Y:S05]  /*3a40*/  BSYNC B1 ;  /* 0x0000000000017941 */ /* 0x000fea0003800000 */
.L_x_51:
        /* <DEDUP_REMOVED lines=12> */
.L_x_54:
[----:B------:R-:W-:Y:S05]  /*3b10*/  BSYNC B1 ;  /* 0x0000000000017941 */ /* 0x000fea0003800000 */
.L_x_53:
        /* <DEDUP_REMOVED lines=12> */
.L_x_56:
[----:B------:R-:W-:Y:S05]  /*3be0*/  BSYNC B1 ;  /* 0x0000000000017941 */ /* 0x000fea0003800000 */
.L_x_55:
        /* <DEDUP_REMOVED lines=12> */
.L_x_58:
[----:B------:R-:W-:Y:S05]  /*3cb0*/  BSYNC B1 ;  /* 0x0000000000017941 */ /* 0x000fea0003800000 */
.L_x_57:
        /* <DEDUP_REMOVED lines=12> */
.L_x_60:
[----:B------:R-:W-:Y:S05]  /*3d80*/  BSYNC B1 ;  /* 0x0000000000017941 */ /* 0x000fea0003800000 */
.L_x_59:
        /* <DEDUP_REMOVED lines=12> */
.L_x_62:
[----:B------:R-:W-:Y:S05]  /*3e50*/  BSYNC B1 ;  /* 0x0000000000017941 */ /* 0x000fea0003800000 */
.L_x_61:
        /* <DEDUP_REMOVED lines=12> */
.L_x_64:
[----:B------:R-:W-:Y:S05]  /*3f20*/  BSYNC B1 ;  /* 0x0000000000017941 */ /* 0x000fea0003800000 */
.L_x_63:
        /* <DEDUP_REMOVED lines=12> */
.L_x_66:
[----:B------:R-:W-:Y:S05]  /*3ff0*/  BSYNC B1 ;  /* 0x0000000000017941 */ /* 0x000fea0003800000 */
.L_x_65:
        /* <DEDUP_REMOVED lines=12> */
.L_x_68:
[----:B------:R-:W-:Y:S05]  /*40c0*/  BSYNC B1 ;  /* 0x0000000000017941 */ /* 0x000fea0003800000 */
.L_x_67:
        /* <DEDUP_REMOVED lines=12> */
.L_x_70:
[----:B------:R-:W-:Y:S05]  /*4190*/  BSYNC B1 ;  /* 0x0000000000017941 */ /* 0x000fea0003800000 */
.L_x_69:
        /* <DEDUP_REMOVED lines=12> */
.L_x_72:
[----:B------:R-:W-:Y:S05]  /*4260*/  BSYNC B1 ;  /* 0x0000000000017941 */ /* 0x000fea0003800000 */
.L_x_71:
        /* <DEDUP_REMOVED lines=12> */
.L_x_74:
[----:B------:R-:W-:Y:S05]  /*4330*/  BSYNC B1 ;  /* 0x0000000000017941 */ /* 0x000fea0003800000 */
.L_x_73:
        /* <DEDUP_REMOVED lines=12> */
.L_x_76:
[----:B------:R-:W-:Y:S05]  /*4400*/  BSYNC B1 ;  /* 0x0000000000017941 */ /* 0x000fea0003800000 */
.L_x_75:
        /* <DEDUP_REMOVED lines=12> */
.L_x_78:
[----:B------:R-:W-:Y:S05]  /*44d0*/  BSYNC B1 ;  /* 0x0000000000017941 */ /* 0x000fea0003800000 */
.L_x_77:
        /* <DEDUP_REMOVED lines=12> */
.L_x_80:
[----:B------:R-:W-:Y:S05]  /*45a0*/  BSYNC B1 ;  /* 0x0000000000017941 */ /* 0x000fea0003800000 */
.L_x_79:
        /* <DEDUP_REMOVED lines=12> */
.L_x_82:
[----:B------:R-:W-:Y:S05]  /*4670*/  BSYNC B1 ;  /* 0x0000000000017941 */ /* 0x000fea0003800000 */
.L_x_81:
        /* <DEDUP_REMOVED lines=12> */
.L_x_84:
[----:B------:R-:W-:Y:S05]  /*4740*/  BSYNC B1 ;  /* 0x0000000000017941 */ /* 0x000fea0003800000 */
.L_x_83:
        /* <DEDUP_REMOVED lines=12> */
.L_x_86:
[----:B------:R-:W-:Y:S05]  /*4810*/  BSYNC B1 ;  /* 0x0000000000017941 */ /* 0x000fea0003800000 */
.L_x_85:
        /* <DEDUP_REMOVED lines=12> */
.L_x_88:
[----:B------:R-:W-:Y:S05]  /*48e0*/  BSYNC B1 ;  /* 0x0000000000017941 */ /* 0x000fea0003800000 */
.L_x_87:
        /* <DEDUP_REMOVED lines=12> */
.L_x_90:
[----:B------:R-:W-:Y:S05]  /*49b0*/  BSYNC B1 ;  /* 0x0000000000017941 */ /* 0x000fea0003800000 */
.L_x_89:
        /* <DEDUP_REMOVED lines=12> */
.L_x_92:
[----:B------:R-:W-:Y:S05]  /*4a80*/  BSYNC B1 ;  /* 0x0000000000017941 */ /* 0x000fea0003800000 */
.L_x_91:
        /* <DEDUP_REMOVED lines=12> */
.L_x_94:
[----:B------:R-:W-:Y:S05]  /*4b50*/  BSYNC B1 ;  /* 0x0000000000017941 */ /* 0x000fea0003800000 */
.L_x_93:
        /* <DEDUP_REMOVED lines=12> */
.L_x_96:
[----:B------:R-:W-:Y:S05]  /*4c20*/  BSYNC B1 ;  /* 0x0000000000017941 */ /* 0x000fea0003800000 */
.L_x_95:
        /* <DEDUP_REMOVED lines=12> */
.L_x_98:
[----:B------:R-:W-:Y:S05]  /*4cf0*/  BSYNC B1 ;  /* 0x0000000000017941 */ /* 0x000fea0003800000 */
.L_x_97:
[----:B-----5:R-:W-:Y:S01]  /*4d00*/  LOP3.LUT R7, R7, 0xff, RZ, 0xc0, !PT ;  /* 0x000000ff07077812 */ /* 0x020fe200078ec0ff */
[----:B------:R-:W-:Y:S01]  /*4d10*/  BSSY B1, `(.L_x_99) ;  /* 0x000000b000017945 */ /* 0x000fe20003800000 */
[----:B------:R-:W-:Y:S02]  /*4d20*/  ISETP.LT.OR P2, PT, R33, 0x39, !P1 ;  /* 0x000000392100780c */ /* 0x000fe40004f41670 */
[----:B------:R-:W-:-:S05]  /*4d30*/  F2FP.F16.E4M3.UNPACK_B R7, R7 ;  /* 0x00000007ff07723e */ /* 0x000fca00020006ff */
[----:B0-2---:R-:W-:-:S05]  /*4d40*/  HADD2.F32 R28, -RZ, R7.H0_H0 ;  /* 0x20000007ff1c7230 */ /* 0x005fca0000004100 */
[----:B------:R-:W-:-:S04]  /*4d50*/  FMUL R7, R28, R9 ;  /* 0x000000091c077220 */ /* 0x000fc80000400000 */
[----:B------:R-:W-:-:S05]  /*4d60*/  FFMA R7, R114, R8, R7 ;  /* 0x0000000872077223 */ /* 0x000fca0000000007 */
[----:B------:R-:W-:Y:S02]  /*4d70*/  F2FP.SATFINITE.E4M3.F32.PACK_AB_MERGE_C R29, RZ, R7, RZ ;  /* 0x00000007ff1d723e */ /* 0x000fe400048070ff */
[----:B------:R-:W-:-:S03]  /*4d80*/  PRMT R7, RZ, 0x7610, R7 ;  /* 0x00007610ff077816 */ /* 0x000fc60000000007 */
[----:B------:R0:W-:Y:S01]  /*4d90*/  @!P0 STG.E.U8 desc[UR16][R16.64+0x39], R29 ;  /* 0x0000391d10008986 */ /* 0x0001e2000c101110 */
[----:B------:R-:W-:Y:S05]  /*4da0*/  @P2 BRA `(.L_x_100) ;  /* 0x0000000000042947 */ /* 0x000fea0003800000 */
[----:B------:R2:W5:Y:S02]  /*4db0*/  LDG.E.U8 R7, desc[UR16][R30.64+0x38] ;  /* 0x000038101e077981 */ /* 0x000564000c1e1100 */
.L_x_100:
[----:B------:R-:W-:Y:S05]  /*4dc0*/  BSYNC B1 ;  /* 0x0000000000017941 */ /* 0x000fea0003800000 */
.L_x_99:
[----:B-----5:R-:W-:Y:S01]  /*4dd0*/  LOP3.LUT R7, R7, 0xff, RZ, 0xc0, !PT ;  /* 0x000000ff07077812 */ /* 0x020fe200078ec0ff */
[----:B------:R-:W-:Y:S01]  /*4de0*/  BSSY B1, `(.L_x_101) ;  /* 0x000000b000017945 */ /* 0x000fe20003800000 */
[----:B------:R-:W-:Y:S02]  /*4df0*/  ISETP.LT.OR P1, PT, R33, 0x3a, !P1 ;  /* 0x0000003a2100780c */ /* 0x000fe40004f21670 */
[----:B------:R-:W-:-:S05]  /*4e00*/  F2FP.F16.E4M3.UNPACK_B R7, R7 ;  /* 0x00000007ff07723e */ /* 0x000fca00020006ff */
[----:B01--4-:R-:W-:Y:S01]  /*4e10*/  HADD2.F32 R16, -RZ, R7.H0_H0 ;  /* 0x20000007ff107230 */ /* 0x013fe20000004100 */
[----:B------:R-:W-:-:S04]  /*4e20*/  PRMT R7, RZ, 0x7610, R7 ;  /* 0x00007610ff077816 */ /* 0x000fc80000000007 */
[----:B------:R-:W-:-:S04]  /*4e30*/  FMUL R16, R16, R9 ;  /* 0x0000000910107220 */ /* 0x000fc80000400000 */
[----:B------:R-:W-:-:S05]  /*4e40*/  FFMA R16, R117, R8, R16 ;  /* 0x0000000875107223 */ /* 0x000fca0000000010 */
[----:B------:R-:W-:-:S05]  /*4e50*/  F2FP.SATFINITE.E4M3.F32.PACK_AB_MERGE_C R17, RZ, R16, RZ ;  /* 0x00000010ff11723e */ /* 0x000fca00048070ff */
[----:B------:R0:W-:Y:S01]  /*4e60*/  @!P2 STG.E.U8 desc[UR16][R14.64+0x38], R17 ;  /* 0x000038110e00a986 */ /* 0x0001e2000c101110 */
[----:B------:R-:W-:Y:S05]  /*4e70*/  @P1 BRA `(.L_x_102) ;  /* 0x0000000000041947 */ /* 0x000fea0003800000 */
[----:B------:R1:W5:Y:S02]  /*4e80*/  LDG.E.U8 R7, desc[UR16][R30.64+0x39] ;  /* 0x000039101e077981 */ /* 0x000364000c1e1100 */
.L_x_102:
[----:B------:R-:W-:Y:S05]  /*4e90*/  BSYNC B1 ;  /* 0x0000000000017941 */ /* 0x000fea0003800000 */
.L_x_101:
[----:B-----5:R-:W-:Y:S01]  /*4ea0*/  LOP3.LUT R7, R7, 0xff, RZ, 0xc0, !PT ;  /* 0x000000ff07077812 */ /* 0x020fe200078ec0ff */
[----:B------:R-:W-:Y:S01]  /*4eb0*/  BSSY B1, `(.L_x_103) ;  /* 0x0000013000017945 */ /* 0x000fe20003800000 */
[----:B------:R-:W-:Y:S02]  /*4ec0*/  IADD3 R29, P0, R35, 0x80, RZ ;  /* 0x00000080231d7810 */ /* 0x000fe40007f1e0ff */
[----:B------:R-:W-:-:S03]  /*4ed0*/  F2FP.F16.E4M3.UNPACK_B R7, R7 ;  /* 0x00000007ff07723e */ /* 0x000fc600020006ff */
[----:B0-----:R-:W-:Y:S01]  /*4ee0*/  IMAD.X R17, RZ, RZ, R25, P0 ;  /* 0x000000ffff117224 */ /* 0x001fe200000e0619 */
        /* <DEDUP_REMOVED lines=9> */
[----:B-123--:R-:W-:Y:S02]  /*4f80*/  F2FP.SATFINITE.E4M3.F32.PACK_AB_MERGE_C R31, RZ, R7, RZ ;  /* 0x00000007ff1f723e */ /* 0x00efe400048070ff */
[----:B------:R-:W-:Y:S02]  /*4f90*/  IADD3.X R17, R17, UR11, R29, P2, !PT ;  /* 0x0000000b11117c10 */ /* 0x000fe400097fe41d */
[----:B------:R-:W-:Y:S01]  /*4fa0*/  PRMT R7, RZ, 0x7610, R7 ;  /* 0x00007610ff077816 */ /* 0x000fe20000000007 */
[----:B------:R0:W-:Y:S01]  /*4fb0*/  @!P1 STG.E.U8 desc[UR16][R14.64+0x39], R31 ;  /* 0x0000391f0e009986 */ /* 0x0001e2000c101110 */
[----:B------:R-:W-:Y:S05]  /*4fc0*/  @P4 BRA `(.L_x_104) ;  /* 0x0000000000044947 */ /* 0x000fea0003800000 */
[----:B------:R1:W5:Y:S02]  /*4fd0*/  LDG.E.U8 R7, desc[UR16][R16.64] ;  /* 0x0000001010077981 */ /* 0x000364000c1e1100 */
.L_x_104:
[----:B------:R-:W-:Y:S05]  /*4fe0*/  BSYNC B1 ;  /* 0x0000000000017941 */ /* 0x000fea0003800000 */
.L_x_103:
[----:B-----5:R-:W-:Y:S01]  /*4ff0*/  LOP3.LUT R7, R7, 0xff, RZ, 0xc0, !PT ;  /* 0x000000ff07077812 */ /* 0x020fe200078ec0ff */
[----:B------:R-:W-:Y:S01]  /*5000*/  BSSY B1, `(.L_x_105) ;  /* 0x000000b000017945 */ /* 0x000fe20003800000 */
[----:B------:R-:W-:Y:S02]  /*5010*/  ISETP.LT.OR P2, PT, R33, 0x2, !P0 ;  /* 0x000000022100780c */ /* 0x000fe40004741670 */
[----:B------:R-:W-:-:S05]  /*5020*/  F2FP.F16.E4M3.UNPACK_B R7, R7 ;  /* 0x00000007ff07723e */ /* 0x000fca00020006ff */
[----:B0-----:R-:W-:Y:S01]  /*5030*/  HADD2.F32 R14, -RZ, R7.H0_H0 ;  /* 0x20000007ff0e7230 */ /* 0x001fe20000004100 */
[----:B------:R-:W-:-:S04]  /*5040*/  PRMT R7, RZ, 0x7610, R7 ;  /* 0x00007610ff077816 */ /* 0x000fc80000000007 */
[----:B------:R-:W-:-:S04]  /*5050*/  FMUL R14, R14, R9 ;  /* 0x000000090e0e7220 */ /* 0x000fc80000400000 */
[----:B------:R-:W-:-:S05]  /*5060*/  FFMA R14, R115, R8, R14 ;  /* 0x00000008730e7223 */ /* 0x000fca000000000e */
[----:B------:R-:W-:-:S05]  /*5070*/  F2FP.SATFINITE.E4M3.F32.PACK_AB_MERGE_C R15, RZ, R14, RZ ;  /* 0x0000000eff0f723e */ /* 0x000fca00048070ff */
[----:B------:R0:W-:Y:S01]  /*5080*/  @!P4 STG.E.U8 desc[UR16][R12.64], R15 ;  /* 0x0000000f0c00c986 */ /* 0x0001e2000c101110 */
[----:B------:R-:W-:Y:S05]  /*5090*/  @P2 BRA `(.L_x_106) ;  /* 0x0000000000042947 */ /* 0x000fea0003800000 */
[----:B------:R2:W5:Y:S02]  /*50a0*/  LDG.E.U8 R7, desc[UR16][R16.64+0x1] ;  /* 0x0000011010077981 */ /* 0x000564000c1e1100 */
.L_x_106:
[----:B------:R-:W-:Y:S05]  /*50b0*/  BSYNC B1 ;  /* 0x0000000000017941 */ /* 0x000fea0003800000 */
.L_x_105:
[----:B-----5:R-:W-:Y:S01]  /*50c0*/  LOP3.LUT R7, R7, 0xff, RZ, 0xc0, !PT ;  /* 0x000000ff07077812 */ /* 0x020fe200078ec0ff */
[----:B------:R-:W-:Y:S01]  /*50d0*/  BSSY B1, `(.L_x_107) ;  /* 0x0000013000017945 */ /* 0x000fe20003800000 */
[----:B------:R-:W-:Y:S02]  /*50e0*/  IADD3 R35, P1, R35, 0x88, RZ ;  /* 0x0000008823237810 */ /* 0x000fe40007f3e0ff */
[----:B------:R-:W-:-:S03]  /*50f0*/  F2FP.F16.E4M3.UNPACK_B R7, R7 ;  /* 0x00000007ff07723e */ /* 0x000fc600020006ff */
[----:B------:R-:W-:Y:S01]  /*5100*/  IMAD.X R24, RZ, RZ, R25, P1 ;  /* 0x000000ffff187224 */ /* 0x000fe200008e0619 */
[----:B------:R-:W-:Y:S01]  /*5110*/  ISETP.GE.AND P1, PT, R34, 0x89, PT ;  /* 0x000000892200780c */ /* 0x000fe20003f26270 */
[----:B------:R-:W-:Y:S02]  /*5120*/  HADD2.F32 R14, -RZ, R7.H0_H0 ;  /* 0x20000007ff0e7230 */ /* 0x000fe40000004100 */
[----:B------:R-:W-:Y:S01]  /*5130*/  IMAD R24, R24, UR6, RZ ;  /* 0x0000000618187c24 */ /* 0x000fe2000f8e02ff */
[----:B------:R-:W-:Y:S01]  /*5140*/  ISETP.LT.OR P5, PT, R33, 0x1, !P1 ;  /* 0x000000012100780c */ /* 0x000fe20004fa1670 */
[----:B------:R-:W-:-:S04]  /*5150*/  IMAD.WIDE.U32 R26, R35, UR6, R26 ;  /* 0x00000006231a7c25 */ /* 0x000fc8000f8e001a */
[----:B------:R-:W-:Y:S01]  /*5160*/  FMUL R7, R14, R9 ;  /* 0x000000090e077220 */ /* 0x000fe20000400000 */
[----:B------:R-:W-:-:S03]  /*5170*/  IMAD R35, R35, UR7, R24 ;  /* 0x0000000723237c24 */ /* 0x000fc6000f8e0218 */
[----:B------:R-:W-:Y:S01]  /*5180*/  FFMA R7, R110, R8, R7 ;  /* 0x000000086e077223 */ /* 0x000fe20000000007 */
[----:B------:R-:W-:-:S04]  /*5190*/  IADD3 R14, P4, R26, UR10, RZ ;  /* 0x0000000a1a0e7c10 */ /* 0x000fc8000ff9e0ff */
[----:B------:R-:W-:Y:S02]  /*51a0*/  F2FP.SATFINITE.E4M3.F32.PACK_AB_MERGE_C R25, RZ, R7, RZ ;  /* 0x00000007ff19723e */ /* 0x000fe400048070ff */
[----:B0-----:R-:W-:Y:S02]  /*51b0*/  IADD3.X R15, R27, UR11, R35, P4, !PT ;  /* 0x0000000b1b0f7c10 */ /* 0x001fe4000a7fe423 */
[----:B------:R-:W-:Y:S01]  /*51c0*/  PRMT R7, RZ, 0x7610, R7 ;  /* 0x00007610ff077816 */ /* 0x000fe20000000007 */
[----:B------:R0:W-:Y:S01]  /*51d0*/  @!P2 STG.E.U8 desc[UR16][R12.64+0x1], R25 ;  /* 0x000001190c00a986 */ /* 0x0001e2000c101110 */
[----:B------:R-:W-:Y:S05]  /*51e0*/  @P5 BRA `(.L_x_108) ;  /* 0x0000000000045947 */ /* 0x000fea0003800000 */
[----:B------:R3:W5:Y:S02]  /*51f0*/  LDG.E.U8 R7, desc[UR16][R14.64] ;  /* 0x000000100e077981 */ /* 0x000764000c1e1100 */
.L_x_108:
[----:B------:R-:W-:Y:S05]  /*5200*/  BSYNC B1 ;  /* 0x0000000000017941 */ /* 0x000fea0003800000 */
.L_x_107:
        /* <DEDUP_REMOVED lines=8> */
[----:B0-----:R-:W-:-:S05]  /*5290*/  F2FP.SATFINITE.E4M3.F32.PACK_AB_MERGE_C R25, RZ, R24, RZ ;  /* 0x00000018ff19723e */ /* 0x001fca00048070ff */
[----:B------:R0:W-:Y:S01]  /*52a0*/  @!P5 STG.E.U8 desc[UR16][R10.64], R25 ;  /* 0x000000190a00d986 */ /* 0x0001e2000c101110 */
[----:B------:R-:W-:Y:S05]  /*52b0*/  @P2 BRA `(.L_x_110) ;  /* 0x0000000000042947 */ /* 0x000fea0003800000 */
[----:B------:R4:W5:Y:S02]  /*52c0*/  LDG.E.U8 R7, desc[UR16][R14.64+0x1] ;  /* 0x000001100e077981 */ /* 0x000964000c1e1100 */
.L_x_110:
[----:B------:R-:W-:Y:S05]  /*52d0*/  BSYNC B1 ;  /* 0x0000000000017941 */ /* 0x000fea0003800000 */
.L_x_109:
[----:B-----5:R-:W-:Y:S01]  /*52e0*/  LOP3.LUT R7, R7, 0xff, RZ, 0xc0, !PT ;  /* 0x000000ff07077812 */ /* 0x020fe200078ec0ff */
[----:B------:R-:W-:Y:S01]  /*52f0*/  BSSY B1, `(.L_x_111) ;  /* 0x000000b000017945 */ /* 0x000fe20003800000 */
[----:B------:R-:W-:Y:S02]  /*5300*/  ISETP.LT.OR P4, PT, R33, 0x9, !P0 ;  /* 0x000000092100780c */ /* 0x000fe40004781670 */
[----:B------:R-:W-:-:S05]  /*5310*/  F2FP.F16.E4M3.UNPACK_B R7, R7 ;  /* 0x00000007ff07723e */ /* 0x000fca00020006ff */
[----:B------:R-:W-:-:S05]  /*5320*/  HADD2.F32 R24, -RZ, R7.H0_H0 ;  /* 0x20000007ff187230 */ /* 0x000fca0000004100 */
[----:B------:R-:W-:-:S04]  /*5330*/  FMUL R7, R24, R9 ;  /* 0x0000000918077220 */ /* 0x000fc80000400000 */
[----:B------:R-:W-:-:S05]  /*5340*/  FFMA R7, R108, R8, R7 ;  /* 0x000000086c077223 */ /* 0x000fca0000000007 */
[----:B0-----:R-:W-:Y:S02]  /*5350*/  F2FP.SATFINITE.E4M3.F32.PACK_AB_MERGE_C R25, RZ, R7, RZ ;  /* 0x00000007ff19723e */ /* 0x001fe400048070ff */
[----:B------:R-:W-:-:S03]  /*5360*/  PRMT R7, RZ, 0x7610, R7 ;  /* 0x00007610ff077816 */ /* 0x000fc60000000007 */
[----:B------:R0:W-:Y:S01]  /*5370*/  @!P2 STG.E.U8 desc[UR16][R10.64+0x1], R25 ;  /* 0x000001190a00a986 */ /* 0x0001e2000c101110 */
[----:B------:R-:W-:Y:S05]  /*5380*/  @P4 BRA `(.L_x_112) ;  /* 0x0000000000044947 */ /* 0x000fea0003800000 */
[----:B------:R0:W5:Y:S02]  /*5390*/  LDG.E.U8 R7, desc[UR16][R16.64+0x8] ;  /* 0x0000081010077981 */ /* 0x000164000c1e1100 */
.L_x_112:
[----:B------:R-:W-:Y:S05]  /*53a0*/  BSYNC B1 ;  /* 0x0000000000017941 */ /* 0x000fea0003800000 */
.L_x_111:
        /* <DEDUP_REMOVED lines=12> */
.L_x_114:
[----:B------:R-:W-:Y:S05]  /*5470*/  BSYNC B1 ;  /* 0x0000000000017941 */ /* 0x000fea0003800000 */
.L_x_113:
        /* <DEDUP_REMOVED lines=12> */
.L_x_116:
[----:B------:R-:W-:Y:S05]  /*5540*/  BSYNC B1 ;  /* 0x0000000000017941 */ /* 0x000fea0003800000 */
.L_x_115:
        /* <DEDUP_REMOVED lines=12> */
.L_x_118:
[----:B------:R-:W-:Y:S05]  /*5610*/  BSYNC B1 ;  /* 0x0000000000017941 */ /* 0x000fea0003800000 */
.L_x_117:
        /* <DEDUP_REMOVED lines=12> */
.L_x_120:
[----:B------:R-:W-:Y:S05]  /*56e0*/  BSYNC B1 ;  /* 0x0000000000017941 */ /* 0x000fea0003800000 */
.L_x_119:
        /* <DEDUP_REMOVED lines=12> */
.L_x_122:
[----:B------:R-:W-:Y:S05]  /*57b0*/  BSYNC B1 ;  /* 0x0000000000017941 */ /* 0x000fea0003800000 */
.L_x_121:
        /* <DEDUP_REMOVED lines=12> */
.L_x_124:
[----:B------:R-:W-:Y:S05]  /*5880*/  BSYNC B1 ;  /* 0x0000000000017941 */ /* 0x000fea0003800000 */
.L_x_123:
        /* <DEDUP_REMOVED lines=12> */
.L_x_126:
[----:B------:R-:W-:Y:S05]  /*5950*/  BSYNC B1 ;  /* 0x0000000000017941 */ /* 0x000fea0003800000 */
.L_x_125:
        /* <DEDUP_REMOVED lines=12> */
.L_x_128:
[----:B------:R-:W-:Y:S05]  /*5a20*/  BSYNC B1 ;  /* 0x0000000000017941 */ /* 0x000fea0003800000 */
.L_x_127:
        /* <DEDUP_REMOVED lines=12> */
.L_x_130:
[----:B------:R-:W-:Y:S05]  /*5af0*/  BSYNC B1 ;  /* 0x0000000000017941 */ /* 0x000fea0003800000 */
.L_x_129:
        /* <DEDUP_REMOVED lines=12> */
.L_x_132:
[----:B------:R-:W-:Y:S05]  /*5bc0*/  BSYNC B1 ;  /* 0x0000000000017941 */ /* 0x000fea0003800000 */
.L_x_131:
        /* <DEDUP_REMOVED lines=12> */
.L_x_134:
[----:B------:R-:W-:Y:S05]  /*5c90*/  BSYNC B1 ;  /* 0x0000000000017941 */ /* 0x000fea0003800000 */
.L_x_133:
        /* <DEDUP_REMOVED lines=12> */
.L_x_136:
[----:B------:R-:W-:Y:S05]  /*5d60*/  BSYNC B1 ;  /* 0x0000000000017941 */ /* 0x000fea0003800000 */
.L_x_135:
        /* <DEDUP_REMOVED lines=12> */
.L_x_138:
[----:B------:R-:W-:Y:S05]  /*5e30*/  BSYNC B1 ;  /* 0x0000000000017941 */ /* 0x000fea0003800000 */
.L_x_137:
        /* <DEDUP_REMOVED lines=12> */
.L_x_140:
[----:B------:R-:W-:Y:S05]  /*5f00*/  BSYNC B1 ;  /* 0x0000000000017941 */ /* 0x000fea0003800000 */
.L_x_139:
        /* <DEDUP_REMOVED lines=12> */
.L_x_142:
[----:B------:R-:W-:Y:S05]  /*5fd0*/  BSYNC B1 ;  /* 0x0000000000017941 */ /* 0x000fea0003800000 */
.L_x_141:
        /* <DEDUP_REMOVED lines=12> */
.L_x_144:
[----:B------:R-:W-:Y:S05]  /*60a0*/  BSYNC B1 ;  /* 0x0000000000017941 */ /* 0x000fea0003800000 */
.L_x_143:
        /* <DEDUP_REMOVED lines=12> */
.L_x_146:
[----:B------:R-:W-:Y:S05]  /*6170*/  BSYNC B1 ;  /* 0x0000000000017941 */ /* 0x000fea0003800000 */
.L_x_145:
        /* <DEDUP_REMOVED lines=12> */
.L_x_148:
[----:B------:R-:W-:Y:S05]  /*6240*/  BSYNC B1 ;  /* 0x0000000000017941 */ /* 0x000fea0003800000 */
.L_x_147:
        /* <DEDUP_REMOVED lines=12> */
.L_x_150:
[----:B------:R-:W-:Y:S05]  /*6310*/  BSYNC B1 ;  /* 0x0000000000017941 */ /* 0x000fea0003800000 */
.L_x_149:
        /* <DEDUP_REMOVED lines=12> */
.L_x_152:
[----:B------:R-:W-:Y:S05]  /*63e0*/  BSYNC B1 ;  /* 0x0000000000017941 */ /* 0x000fea0003800000 */
.L_x_151:
        /* <DEDUP_REMOVED lines=12> */
.L_x_154:
[----:B------:R-:W-:Y:S05]  /*64b0*/  BSYNC B1 ;  /* 0x0000000000017941 */ /* 0x000fea0003800000 */
.L_x_153:
        /* <DEDUP_REMOVED lines=12> */
.L_x_156:
[----:B------:R-:W-:Y:S05]  /*6580*/  BSYNC B1 ;  /* 0x0000000000017941 */ /* 0x000fea0003800000 */
.L_x_155:
        /* <DEDUP_REMOVED lines=12> */
.L_x_158:
[----:B------:R-:W-:Y:S05]  /*6650*/  BSYNC B1 ;  /* 0x0000000000017941 */ /* 0x000fea0003800000 */
.L_x_157:
        /* <DEDUP_REMOVED lines=12> */
.L_x_160:
[----:B------:R-:W-:Y:S05]  /*6720*/  BSYNC B1 ;  /* 0x0000000000017941 */ /* 0x000fea0003800000 */
.L_x_159:
        /* <DEDUP_REMOVED lines=12> */
.L_x_162:
[----:B------:R-:W-:Y:S05]  /*67f0*/  BSYNC B1 ;  /* 0x0000000000017941 */ /* 0x000fea0003800000 */
.L_x_161:
[----:B-----5:R-:W-:Y:S01]  /*6800*/  LOP3.LUT R7, R7, 0xff, RZ, 0xc0, !PT ;  /* 0x000000ff07077812 */ /* 0x020fe200078ec0ff */
[----:B------:R-:W-:Y:S01]  /*6810*/  BSSY B1, `(.L_x_163) ;  /* 0x000000b000017945 */ /* 0x000fe20003800000 */
[----:B------:R-:W-:Y:S02]  /*6820*/  ISETP.LT.OR P2, PT, R33, 0x39, !P1 ;  /* 0x000000392100780c */ /* 0x000fe40004f41670 */
[----:B------:R-:W-:-:S05]  /*6830*/  F2FP.F16.E4M3.UNPACK_B R7, R7 ;  /* 0x00000007ff07723e */ /* 0x000fca00020006ff */
[----:B012---:R-:W-:-:S05]  /*6840*/  HADD2.F32 R16, -RZ, R7.H0_H0 ;  /* 0x20000007ff107230 */ /* 0x007fca0000004100 */
[----:B------:R-:W-:-:S04]  /*6850*/  FMUL R7, R16, R9 ;  /* 0x0000000910077220 */ /* 0x000fc80000400000 */
[----:B------:R-:W-:-:S05]  /*6860*/  FFMA R7, R18, R8, R7 ;  /* 0x0000000812077223 */ /* 0x000fca0000000007 */
[----:B------:R-:W-:Y:S02]  /*6870*/  F2FP.SATFINITE.E4M3.F32.PACK_AB_MERGE_C R17, RZ, R7, RZ ;  /* 0x00000007ff11723e */ /* 0x000fe400048070ff */
[----:B------:R-:W-:-:S03]  /*6880*/  PRMT R7, RZ, 0x7610, R7 ;  /* 0x00007610ff077816 */ /* 0x000fc60000000007 */
[----:B------:R0:W-:Y:S01]  /*6890*/  @!P0 STG.E.U8 desc[UR16][R12.64+0x39], R17 ;  /* 0x000039110c008986 */ /* 0x0001e2000c101110 */
[----:B------:R-:W-:Y:S05]  /*68a0*/  @P2 BRA `(.L_x_164) ;  /* 0x0000000000042947 */ /* 0x000fea0003800000 */
[----:B------:R1:W5:Y:S02]  /*68b0*/  LDG.E.U8 R7, desc[UR16][R14.64+0x38] ;  /* 0x000038100e077981 */ /* 0x000364000c1e1100 */
.L_x_164:
[----:B------:R-:W-:Y:S05]  /*68c0*/  BSYNC B1 ;  /* 0x0000000000017941 */ /* 0x000fea0003800000 */
.L_x_163:
        /* <DEDUP_REMOVED lines=12> */
.L_x_166:
[----:B------:R-:W-:Y:S05]  /*6990*/  BSYNC B1 ;  /* 0x0000000000017941 */ /* 0x000fea0003800000 */
.L_x_165:
[----:B------:R-:W-:Y:S05]  /*69a0*/  @P1 BRA `(.L_x_167) ;  /* 0x0000001000301947 */ /* 0x000fea0003800000 */
[----:B-----5:R-:W-:-:S04]  /*69b0*/  LOP3.LUT R7, R7, 0xff, RZ, 0xc0, !PT ;  /* 0x000000ff07077812 */ /* 0x020fc800078ec0ff */
[----:B------:R-:W-:-:S05]  /*69c0*/  F2FP.F16.E4M3.UNPACK_B R7, R7 ;  /* 0x00000007ff07723e */ /* 0x000fca00020006ff */
[----:B------:R-:W-:-:S05]  /*69d0*/  HADD2.F32 R12, -RZ, R7.H0_H0 ;  /* 0x20000007ff0c7230 */ /* 0x000fca0000004100 */
[----:B------:R-:W-:-:S04]  /*69e0*/  FMUL R7, R12, R9 ;  /* 0x000000090c077220 */ /* 0x000fc80000400000 */
[----:B------:R-:W-:-:S05]  /*69f0*/  FFMA R7, R20, R8, R7 ;  /* 0x0000000814077223 */ /* 0x000fca0000000007 */
[----:B------:R-:W-:-:S05]  /*6a00*/  F2FP.SATFINITE.E4M3.F32.PACK_AB_MERGE_C R7, RZ, R7, RZ ;  /* 0x00000007ff07723e */ /* 0x000fca00048070ff */
[----:B------:R0:W-:Y:S01]  /*6a10*/  STG.E.U8 desc[UR16][R10.64+0x39], R7 ;  /* 0x000039070a007986 */ /* 0x0001e2000c101110 */
[----:B------:R-:W-:Y:S05]  /*6a20*/  BRA `(.L_x_167) ;  /* 0x0000001000107947 */ /* 0x000fea0003800000 */
.L_x_38:
[C---:B------:R-:W-:Y:S01]  /*6a30*/  ISETP.GE.AND P0, PT, R34.reuse, 0x1, PT ;  /* 0x000000012200780c */ /* 0x040fe20003f06270 */
[-C--:B--2---:R-:W-:Y:S01]  /*6a40*/  FMUL R147, R147, R8.reuse ;  /* 0x0000000893937220 */ /* 0x084fe20000400000 */
[----:B------:R-:W-:Y:S01]  /*6a50*/  ISETP.GE.AND P2, PT, R34, 0x9, PT ;  /* 0x000000092200780c */ /* 0x000fe20003f46270 */
[-C--:B------:R-:W-:Y:S01]  /*6a60*/  FMUL R142, R142, R8.reuse ;  /* 0x000000088e8e7220 */ /* 0x080fe20000400000 */
[----:B------:R-:W-:Y:S01]  /*6a70*/  ISETP.LT.OR P1, PT, R33, 0x1, !P0 ;  /* 0x000000012100780c */ /* 0x000fe20004721670 */
[-C--:B------:R-:W-:Y:S01]  /*6a80*/  FMUL R145, R145, R8.reuse ;  /* 0x0000000891917220 */ /* 0x080fe20000400000 */
[----:B------:R-:W-:Y:S01]  /*6a90*/  F2FP.SATFINITE.E4M3.F32.PACK_AB_MERGE_C R147, RZ, R147, RZ ;  /* 0x00000093ff93723e */ /* 0x000fe200048070ff */
[-C--:B------:R-:W-:Y:S01]  /*6aa0*/  FMUL R140, R140, R8.reuse ;  /* 0x000000088c8c7220 */ /* 0x080fe20000400000 */
[----:B------:R-:W-:Y:S01]  /*6ab0*/  ISETP.LT.OR P4, PT, R33, 0x2, !P0 ;  /* 0x000000022100780c */ /* 0x000fe20004781670 */
[-C--:B------:R-:W-:Y:S01]  /*6ac0*/  FMUL R143, R143, R8.reuse ;  /* 0x000000088f8f7220 */ /* 0x080fe20000400000 */
[C---:B------:R-:W-:Y:S01]  /*6ad0*/  ISETP.LT.OR P5, PT, R33.reuse, 0x1, !P2 ;  /* 0x000000012100780c */ /* 0x040fe200057a1670 */
[-C--:B------:R-:W-:Y:S01]  /*6ae0*/  FMUL R138, R138, R8.reuse ;  /* 0x000000088a8a7220 */ /* 0x080fe20000400000 */
[----:B------:R-:W-:Y:S01]  /*6af0*/  ISETP.LT.OR P6, PT, R33, 0x2, !P2 ;  /* 0x000000022100780c */ /* 0x000fe200057c1670 */
[----:B------:R-:W-:Y:S01]  /*6b00*/  FMUL R141, R141, R8 ;  /* 0x000000088d8d7220 */ /* 0x000fe20000400000 */
[----:B------:R-:W-:Y:S01]  /*6b10*/  F2FP.SATFINITE.E4M3.F32.PACK_AB_MERGE_C R7, RZ, R142, RZ ;  /* 0x0000008eff07723e */ /* 0x000fe200048070ff */
[-C--:B------:R-:W-:Y:S01]  /*6b20*/  FMUL R136, R136, R8.reuse ;  /* 0x0000000888887220 */ /* 0x080fe20000400000 */
[----:B------:R-:W-:Y:S01]  /*6b30*/  F2FP.SATFINITE.E4M3.F32.PACK_AB_MERGE_C R145, RZ, R145, RZ ;  /* 0x00000091ff91723e */ /* 0x000fe200048070ff */
[----:B------:R-:W-:Y:S01]  /*6b40*/  @!P1 STG.E.U8 desc[UR16][R16.64], R147 ;  /* 0x0000009310009986 */ /* 0x000fe2000c101110 */
[----:B------:R-:W-:Y:S01]  /*6b50*/  ISETP.LT.OR P1, PT, R33, 0x9, !P0 ;  /* 0x000000092100780c */ /* 0x000fe20004721670 */
[----:B------:R-:W-:Y:S01]  /*6b60*/  FMUL R139, R139, R8 ;  /* 0x000000088b8b7220 */ /* 0x000fe20000400000 */
[----:B------:R-:W-:Y:S01]  /*6b70*/  F2FP.SATFINITE.E4M3.F32.PACK_AB_MERGE_C R25, RZ, R140, RZ ;  /* 0x0000008cff19723e */ /* 0x000fe200048070ff */
[----:B------:R0:W-:Y:S01]  /*6b80*/  @!P4 STG.E.U8 desc[UR16][R16.64+0x1], R7 ;  /* 0x000001071000c986 */ /* 0x0001e2000c101110 */
[----:B------:R-:W-:Y:S01]  /*6b90*/  F2FP.SATFINITE.E4M3.F32.PACK_AB_MERGE_C R143, RZ, R143, RZ ;  /* 0x0000008fff8f723e */ /* 0x000fe200048070ff */
[-C--:B------:R-:W-:Y:S01]  /*6ba0*/  FMUL R134, R134, R8.reuse ;  /* 0x0000000886867220 */ /* 0x080fe20000400000 */
[C---:B------:R-:W-:Y:S01]  /*6bb0*/  ISETP.LT.OR P4, PT, R33.reuse, 0xa, !P0 ;  /* 0x0000000a2100780c */ /* 0x040fe20004781670 */
[----:B------:R-:W-:Y:S01]  /*6bc0*/  @!P5 STG.E.U8 desc[UR16][R14.64], R145 ;  /* 0x000000910e00d986 */ /* 0x000fe2000c101110 */
[----:B------:R-:W-:Y:S01]  /*6bd0*/  ISETP.LT.OR P5, PT, R33, 0x9, !P2 ;  /* 0x000000092100780c */ /* 0x000fe200057a1670 */
[-C--:B------:R-:W-:Y:S01]  /*6be0*/  FMUL R137, R137, R8.reuse ;  /* 0x0000000889897220 */ /* 0x080fe20000400000 */
[----:B------:R-:W-:Y:S01]  /*6bf0*/  F2FP.SATFINITE.E4M3.F32.PACK_AB_MERGE_C R141, RZ, R141, RZ ;  /* 0x0000008dff8d723e */ /* 0x000fe200048070ff */
[----:B------:R1:W-:Y:S01]  /*6c00*/  @!P6 STG.E.U8 desc[UR16][R14.64+0x1], R25 ;  /* 0x000001190e00e986 */ /* 0x0003e2000c101110 */
[C---:B------:R-:W-:Y:S01]  /*6c10*/  ISETP.LT.OR P6, PT, R33.reuse, 0xa, !P2 ;  /* 0x0000000a2100780c */ /* 0x040fe200057c1670 */
[-C--:B------:R-:W-:Y:S01]  /*6c20*/  FMUL R132, R132, R8.reuse ;  /* 0x0000000884847220 */ /* 0x080fe20000400000 */
[----:B------:R-:W-:Y:S01]  /*6c30*/  F2FP.SATFINITE.E4M3.F32.PACK_AB_MERGE_C R139, RZ, R139, RZ ;  /* 0x0000008bff8b723e */ /* 0x000fe200048070ff */
[----:B------:R-:W-:Y:S01]  /*6c40*/  @!P1 STG.E.U8 desc[UR16][R16.64+0x8], R143 ;  /* 0x0000088f10009986 */ /* 0x000fe2000c101110 */
[----:B------:R-:W-:Y:S01]  /*6c50*/  ISETP.LT.OR P1, PT, R33, 0x11, !P0 ;  /* 0x000000112100780c */ /* 0x000fe20004721670 */
[----:B------:R-:W-:Y:S01]  /*6c60*/  FMUL R135, R135, R8 ;  /* 0x0000000887877220 */ /* 0x000fe20000400000 */
[----:B0-----:R-:W-:Y:S01]  /*6c70*/  F2FP.SATFINITE.E4M3.F32.PACK_AB_MERGE_C R7, RZ, R138, RZ ;  /* 0x0000008aff07723e */ /* 0x001fe200048070ff */
[-C--:B------:R-:W-:Y:S01]  /*6c80*/  FMUL R130, R130, R8.reuse ;  /* 0x0000000882827220 */ /* 0x080fe20000400000 */
[----:B------:R-:W-:Y:S01]  /*6c90*/  F2FP.SATFINITE.E4M3.F32.PACK_AB_MERGE_C R137, RZ, R137, RZ ;  /* 0x00000089ff89723e */ /* 0x000fe200048070ff */
[----:B------:R-:W-:Y:S01]  /*6ca0*/  FMUL R133, R133, R8 ;  /* 0x0000000885857220 */ /* 0x000fe20000400000 */
[----:B------:R-:W-:Y:S01]  /*6cb0*/  F2FP.SATFINITE.E4M3.F32.PACK_AB_MERGE_C R135, RZ, R135, RZ ;  /* 0x00000087ff87723e */ /* 0x000fe200048070ff */
[----:B------:R0:W-:Y:S01]  /*6cc0*/  @!P4 STG.E.U8 desc[UR16][R16.64+0x9], R7 ;  /* 0x000009071000c986 */ /* 0x0001e2000c101110 */
[----:B-1----:R-:W-:Y:S01]  /*6cd0*/  F2FP.SATFINITE.E4M3.F32.PACK_AB_MERGE_C R25, RZ, R136, RZ ;  /* 0x00000088ff19723e */ /* 0x002fe200048070ff */
        /* <DEDUP_REMOVED lines=15> */
[-C--:B------:R-:W-:Y:S01]  /*6dd0*/  FMUL R127, R127, R8.reuse ;  /* 0x000000087f7f7220 */ /* 0x080fe20000400000 */
[----:B------:R-:W-:Y:S01]  /*6de0*/  FMUL R122, R122, R8 ;  /* 0x000000087a7a7220 */ /* 0x000fe20000400000 */
[----:B------:R-:W-:Y:S01]  /*6df0*/  F2FP.SATFINITE.E4M3.F32.PACK_AB_MERGE_C R129, RZ, R129, RZ ;  /* 0x00000081ff81723e */ /* 0x000fe200048070ff */
[----:B------:R0:W-:Y:S01]  /*6e00*/  @!P4 STG.E.U8 desc[UR16][R16.64+0x11], R7 ;  /* 0x000011071000c986 */ /* 0x0001e2000c101110 */
[----:B-1----:R-:W-:Y:S01]  /*6e10*/  F2FP.SATFINITE.E4M3.F32.PACK_AB_MERGE_C R25, RZ, R132, RZ ;  /* 0x00000084ff19723e */ /* 0x002fe200048070ff */
[-C--:B------:R-:W-:Y:S01]  /*6e20*/  FMUL R125, R125, R8.reuse ;  /* 0x000000087d7d7220 */ /* 0x080fe20000400000 */
[C---:B------:R-:W-:Y:S01]  /*6e30*/  ISETP.LT.OR P4, PT, R33.reuse, 0x1a, !P0 ;  /* 0x0000001a2100780c */ /* 0x040fe20004781670 */
[----:B------:R-:W-:Y:S01]  /*6e40*/  @!P5 STG.E.U8 desc[UR16][R14.64+0x10], R137 ;  /* 0x000010890e00d986 */ /* 0x000fe2000c101110 */
[C---:B------:R-:W-:Y:S01]  /*6e50*/  ISETP.LT.OR P5, PT, R33.reuse, 0x19, !P2 ;  /* 0x000000192100780c */ /* 0x040fe200057a1670 */
[-C--:B------:R-:W-:Y:S01]  /*6e60*/  FMUL R120, R120, R8.reuse ;  /* 0x0000000878787220 */ /* 0x080fe20000400000 */
[----:B------:R-:W-:Y:S01]  /*6e70*/  F2FP.SATFINITE.E4M3.F32.PACK_AB_MERGE_C R127, RZ, R127, RZ ;  /* 0x0000007fff7f723e */ /* 0x000fe200048070ff */
[----:B------:R1:W-:Y:S01]  /*6e80*/  @!P6 STG.E.U8 desc[UR16][R14.64+0x11], R25 ;  /* 0x000011190e00e986 */ /* 0x0003e2000c101110 */
[----:B------:R-:W-:Y:S01]  /*6e90*/  ISETP.LT.OR P6, PT, R33, 0x1a, !P2 ;  /* 0x0000001a2100780c */ /* 0x000fe200057c1670 */
        /* <DEDUP_REMOVED lines=8> */
[-C--:B------:R-:W-:Y:S01]  /*6f20*/  FMUL R116, R116, R8.reuse ;  /* 0x0000000874747220 */ /* 0x080fe20000400000 */
[----:B------:R-:W-:Y:S01]  /*6f30*/  FMUL R114, R114, R8 ;  /* 0x0000000872727220 */ /* 0x000fe20000400000 */
[----:B-1----:R-:W-:Y:S01]  /*6f40*/  F2FP.SATFINITE.E4M3.F32.PACK_AB_MERGE_C R25, RZ, R128, RZ ;  /* 0x00000080ff19723e */ /* 0x002fe200048070ff */
[----:B------:R0:W-:Y:S01]  /*6f50*/  @!P4 STG.E.U8 desc[UR16][R16.64+0x19], R7 ;  /* 0x000019071000c986 */ /* 0x0001e2000c101110 */
[----:B------:R-:W-:Y:S01]  /*6f60*/  ISETP.LT.OR P4, PT, R33, 0x22, !P0 ;  /* 0x000000222100780c */ /* 0x000fe20004781670 */
[-C--:B------:R-:W-:Y:S01]  /*6f70*/  FMUL R119, R119, R8.reuse ;  /* 0x0000000877777220 */ /* 0x080fe20000400000 */
[----:B------:R-:W-:Y:S01]  /*6f80*/  F2FP.SATFINITE.E4M3.F32.PACK_AB_MERGE_C R121, RZ, R121, RZ ;  /* 0x00000079ff79723e */ /* 0x000fe200048070ff */
[----:B------:R-:W-:Y:S01]  /*6f90*/  @!P5 STG.E.U8 desc[UR16][R14.64+0x18], R133 ;  /* 0x000018850e00d986 */ /* 0x000fe2000c101110 */
[----:B------:R-:W-:Y:S01]  /*6fa0*/  ISETP.LT.OR P5, PT, R33, 0x21, !P2 ;  /* 0x000000212100780c */ /* 0x000fe200057a1670 */
[----:B------:R-:W-:Y:S01]  /*6fb0*/  FMUL R117, R117, R8 ;  /* 0x0000000875757220 */ /* 0x000fe20000400000 */
[----:B------:R-:W-:Y:S01]  /*6fc0*/  F2FP.SATFINITE.E4M3.F32.PACK_AB_MERGE_C R27, RZ, R114, RZ ;  /* 0x00000072ff1b723e */ /* 0x000fe200048070ff */
[----:B------:R1:W-:Y:S01]  /*6fd0*/  @!P6 STG.E.U8 desc[UR16][R14.64+0x19], R25 ;  /* 0x000019190e00e986 */ /* 0x0003e2000c101110 */
[----:B------:R-:W-:Y:S01]  /*6fe0*/  ISETP.LT.OR P6, PT, R33, 0x22, !P2 ;  /* 0x000000222100780c */ /* 0x000fe200057c1670 */
[-C--:B------:R-:W-:Y:S01]  /*6ff0*/  FMUL R112, R112, R8.reuse ;  /* 0x0000000870707220 */ /* 0x080fe20000400000 */
[-C--:B------:R-:W-:Y:S01]  /*7000*/  FMUL R115, R115, R8.reuse ;  /* 0x0000000873737220 */ /* 0x080fe20000400000 */
        /* <DEDUP_REMOVED lines=39> */
[-C--:B------:R-:W-:Y:S01]  /*7280*/  FMUL R103, R103, R8.reuse ;  /* 0x0000000867677220 */ /* 0x080fe20000400000 */
[----:B------:R-:W-:Y:S01]  /*7290*/  @!P1 STG.E.U8 desc[UR16][R16.64+0x30], R123 ;  /* 0x0000307b10009986 */ /* 0x000fe2000c101110 */
[----:B------:R-:W-:Y:S01]  /*72a0*/  ISETP.LT.OR P1, PT, R33, 0x39, !P0 ;  /* 0x000000392100780c */ /* 0x000fe20004721670 */
[-C--:B------:R-:W-:Y:S01]  /*72b0*/  FMUL R101, R101, R8.reuse ;  /* 0x0000000865657220 */ /* 0x080fe20000400000 */
[----:B------:R-:W-:Y:S01]  /*72c0*/  ISETP.LT.OR P0, PT, R33, 0x3a, !P0 ;  /* 0x0000003a2100780c */ /* 0x000fe20004701670 */
[----:B------:R-:W-:Y:S01]  /*72d0*/  FMUL R96, R96, R8 ;  /* 0x0000000860607220 */ /* 0x000fe20000400000 */
[----:B0-----:R-:W-:Y:S01]  /*72e0*/  F2FP.SATFINITE.E4M3.F32.PACK_AB_MERGE_C R7, RZ, R118, RZ ;  /* 0x00000076ff07723e */ /* 0x001fe200048070ff */
[-C--:B------:R-:W-:Y:S01]  /*72f0*/  FMUL R94, R94, R8.reuse ;  /* 0x000000085e5e7220 */ /* 0x080fe20000400000 */
[----:B------:R-:W-:Y:S01]  /*7300*/  F2FP.SATFINITE.E4M3.F32.PACK_AB_MERGE_C R105, RZ, R105, RZ ;  /* 0x00000069ff69723e */ /* 0x000fe200048070ff */
[----:B------:R-:W-:Y:S01]  /*7310*/  FMUL R97, R97, R8 ;  /* 0x0000000861617220 */ /* 0x000fe20000400000 */
[----:B-1----:R-:W-:Y:S01]  /*7320*/  F2FP.SATFINITE.E4M3.F32.PACK_AB_MERGE_C R25, RZ, R116, RZ ;  /* 0x00000074ff19723e */ /* 0x002fe200048070ff */
[----:B------:R0:W-:Y:S01]  /*7330*/  @!P4 STG.E.U8 desc[UR16][R16.64+0x31], R7 ;  /* 0x000031071000c986 */ /* 0x0001e2000c101110 */
[----:B------:R-:W-:Y:S01]  /*7340*/  ISETP.LT.OR P4, PT, R33, 0x39, !P2 ;  /* 0x000000392100780c */ /* 0x000fe20005781670 */
[-C--:B------:R-:W-:Y:S01]  /*7350*/  FMUL R99, R99, R8.reuse ;  /* 0x0000000863637220 */ /* 0x080fe20000400000 */
[----:B------:R-:W-:Y:S01]  /*7360*/  ISETP.LT.OR P2, PT, R33, 0x3a, !P2 ;  /* 0x0000003a2100780c */ /* 0x000fe20005741670 */
[----:B------:R-:W-:Y:S01]  /*7370*/  @!P5 STG.E.U8 desc[UR16][R14.64+0x30], R121 ;  /* 0x000030790e00d986 */ /* 0x000fe2000c101110 */
[----:B------:R-:W-:Y:S01]  /*7380*/  F2FP.SATFINITE.E4M3.F32.PACK_AB_MERGE_C R103, RZ, R103, RZ ;  /* 0x00000067ff67723e */ /* 0x000fe200048070ff */
[-C--:B------:R-:W-:Y:S01]  /*7390*/  FMUL R92, R92, R8.reuse ;  /* 0x000000085c5c7220 */ /* 0x080fe20000400000 */
[----:B------:R-:W-:Y:S01]  /*73a0*/  F2FP.SATFINITE.E4M3.F32.PACK_AB_MERGE_C R101, RZ, R101, RZ ;  /* 0x00000065ff65723e */ /* 0x000fe200048070ff */
[----:B------:R-:W-:Y:S01]  /*73b0*/  @!P6 STG.E.U8 desc[UR16][R14.64+0x31], R25 ;  /* 0x000031190e00e986 */ /* 0x000fe2000c101110 */
[----:B------:R-:W-:Y:S01]  /*73c0*/  F2FP.SATFINITE.E4M3.F32.PACK_AB_MERGE_C R97, RZ, R97, RZ ;  /* 0x00000061ff61723e */ /* 0x000fe200048070ff */
[-C--:B------:R-:W-:Y:S01]  /*73d0*/  FMUL R88, R88, R8.reuse ;  /* 0x0000000858587220 */ /* 0x080fe20000400000 */
[-C--:B------:R-:W-:Y:S01]  /*73e0*/  FMUL R95, R95, R8.reuse ;  /* 0x000000085f5f7220 */ /* 0x080fe20000400000 */
[----:B------:R-:W-:Y:S01]  /*73f0*/  @!P0 STG.E.U8 desc[UR16][R16.64+0x39], R27 ;  /* 0x0000391b10008986 */ /* 0x000fe2000c101110 */
[----:B------:R-:W-:Y:S01]  /*7400*/  ISETP.GE.AND P0, PT, R34, 0x81, PT ;  /* 0x000000812200780c */ /* 0x000fe20003f06270 */
[----:B------:R-:W-:Y:S01]  /*7410*/  FMUL R93, R93, R8 ;  /* 0x000000085d5d7220 */ /* 0x000fe20000400000 */
[----:B0-----:R-:W-:Y:S01]  /*7420*/  F2FP.SATFINITE.E4M3.F32.PACK_AB_MERGE_C R7, RZ, R112, RZ ;  /* 0x00000070ff07723e */ /* 0x001fe200048070ff */
[----:B------:R0:W-:Y:S01]  /*7430*/  @!P1 STG.E.U8 desc[UR16][R16.64+0x38], R119 ;  /* 0x0000387710009986 */ /* 0x0001e2000c101110 */
[C---:B------:R-:W-:Y:S01]  /*7440*/  ISETP.LT.OR P6, PT, R33.reuse, 0x1, !P0 ;  /* 0x000000012100780c */ /* 0x040fe200047c1670 */
[-C--:B------:R-:W-:Y:S01]  /*7450*/  FMUL R90, R90, R8.reuse ;  /* 0x000000085a5a7220 */ /* 0x080fe20000400000 */
[----:B------:R-:W-:Y:S01]  /*7460*/  ISETP.LT.OR P5, PT, R33, 0x2, !P0 ;  /* 0x000000022100780c */ /* 0x000fe200047a1670 */
[----:B------:R-:W-:Y:S01]  /*7470*/  @!P4 STG.E.U8 desc[UR16][R14.64+0x38], R117 ;  /* 0x000038750e00c986 */ /* 0x000fe2000c101110 */
[----:B------:R-:W-:Y:S01]  /*7480*/  ISETP.GE.AND P1, PT, R34, 0x89, PT ;  /* 0x000000892200780c */ /* 0x000fe20003f26270 */
[-C--:B------:R-:W-:Y:S01]  /*7490*/  FMUL R23, R23, R8.reuse ;  /* 0x0000000817177220 */ /* 0x080fe20000400000 */
[----:B------:R-:W-:Y:S01]  /*74a0*/  F2FP.SATFINITE.E4M3.F32.PACK_AB_MERGE_C R99, RZ, R99, RZ ;  /* 0x00000063ff63723e */ /* 0x000fe200048070ff */
[----:B------:R1:W-:Y:S01]  /*74b0*/  @!P2 STG.E.U8 desc[UR16][R14.64+0x39], R7 ;  /* 0x000039070e00a986 */ /* 0x0003e2000c101110 */
[----:B------:R-:W-:Y:S01]  /*74c0*/  ISETP.LT.OR P4, PT, R33, 0x1, !P1 ;  /* 0x000000012100780c */ /* 0x000fe20004f81670 */
[-C--:B------:R-:W-:Y:S01]  /*74d0*/  FMUL R91, R91, R8.reuse ;  /* 0x000000085b5b7220 */ /* 0x080fe20000400000 */
[----:B------:R-:W-:Y:S01]  /*74e0*/  ISETP.LT.OR P2, PT, R33, 0xa, !P0 ;  /* 0x0000000a2100780c */ /* 0x000fe20004741670 */
[----:B------:R-:W-:Y:S01]  /*74f0*/  FMUL R89, R89, R8 ;  /* 0x0000000859597220 */ /* 0x000fe20000400000 */
[----:B0-----:R-:W-:Y:S01]  /*7500*/  F2FP.SATFINITE.E4M3.F32.PACK_AB_MERGE_C R17, RZ, R110, RZ ;  /* 0x0000006eff11723e */ /* 0x001fe200048070ff */
[----:B------:R-:W-:Y:S01]  /*7510*/  @!P6 STG.E.U8 desc[UR16][R12.64], R115 ;  /* 0x000000730c00e986 */ /* 0x000fe2000c101110 */
[C---:B------:R-:W-:Y:S01]  /*7520*/  ISETP.LT.OR P6, PT, R33.reuse, 0x2, !P1 ;  /* 0x000000022100780c */ /* 0x040fe20004fc1670 */
[-C--:B------:R-:W-:Y:S01]  /*7530*/  FMUL R22, R22, R8.reuse ;  /* 0x0000000816167220 */ /* 0x080fe20000400000 */
[----:B------:R-:W-:Y:S01]  /*7540*/  F2FP.SATFINITE.E4M3.F32.PACK_AB_MERGE_C R95, RZ, R95, RZ ;  /* 0x0000005fff5f723e */ /* 0x000fe200048070ff */
[----:B------:R-:W-:Y:S01]  /*7550*/  @!P5 STG.E.U8 desc[UR16][R12.64+0x1], R17 ;  /* 0x000001110c00d986 */ /* 0x000fe2000c101110 */
[----:B------:R-:W-:Y:S01]  /*7560*/  ISETP.LT.OR P5, PT, R33, 0x9, !P0 ;  /* 0x000000092100780c */ /* 0x000fe200047a1670 */
[----:B------:R-:W-:Y:S01]  /*7570*/  FMUL R19, R19, R8 ;  /* 0x0000000813137220 */ /* 0x000fe20000400000 */
[----:B-1----:R-:W-:Y:S01]  /*7580*/  F2FP.SATFINITE.E4M3.F32.PACK_AB_MERGE_C R7, RZ, R108, RZ ;  /* 0x0000006cff07723e */ /* 0x002fe200048070ff */
[----:B------:R-:W-:Y:S01]  /*7590*/  @!P4 STG.E.U8 desc[UR16][R10.64], R113 ;  /* 0x000000710a00c986 */ /* 0x000fe2000c101110 */
[----:B------:R-:W-:Y:S01]  /*75a0*/  F2FP.SATFINITE.E4M3.F32.PACK_AB_MERGE_C R15, RZ, R106, RZ ;  /* 0x0000006aff0f723e */ /* 0x000fe200048070ff */
[-C--:B------:R-:W-:Y:S01]  /*75b0*/  FMUL R18, R18, R8.reuse ;  /* 0x0000000812127220 */ /* 0x080fe20000400000 */
[----:B------:R-:W-:Y:S01]  /*75c0*/  ISETP.LT.OR P4, PT, R33, 0x9, !P1 ;  /* 0x000000092100780c */ /* 0x000fe20004f81670 */
[-C--:B------:R-:W-:Y:S01]  /*75d0*/  FMUL R21, R21, R8.reuse ;  /* 0x0000000815157220 */ /* 0x080fe20000400000 */
[----:B------:R-:W-:Y:S01]  /*75e0*/  F2FP.SATFINITE.E4M3.F32.PACK_AB_MERGE_C R93, RZ, R93, RZ ;  /* 0x0000005dff5d723e */ /* 0x000fe200048070ff */
[----:B------:R0:W-:Y:S01]  /*75f0*/  @!P6 STG.E.U8 desc[UR16][R10.64+0x1], R7 ;  /* 0x000001070a00e986 */ /* 0x0001e2000c101110 */
[C---:B------:R-:W-:Y:S01]  /*7600*/  ISETP.LT.OR P6, PT, R33.reuse, 0xa, !P1 ;  /* 0x0000000a2100780c */ /* 0x040fe20004fc1670 */
[----:B------:R-:W-:Y:S01]  /*7610*/  FMUL R20, R20, R8 ;  /* 0x0000000814147220 */ /* 0x000fe20000400000 */
[----:B------:R-:W-:Y:S01]  /*7620*/  F2FP.SATFINITE.E4M3.F32.PACK_AB_MERGE_C R23, RZ, R23, RZ ;  /* 0x00000017ff17723e */ /* 0x000fe200048070ff */
[----:B------:R1:W-:Y:S01]  /*7630*/  @!P2 STG.E.U8 desc[UR16][R12.64+0x9], R15 ;  /* 0x0000090f0c00a986 */ /* 0x0003e2000c101110 */
[----:B------:R-:W-:-:S02]  /*7640*/  ISETP.LT.OR P2, PT, R33, 0x12, !P0 ;  /* 0x000000122100780c */ /* 0x000fc40004741670 */
[----:B------:R-:W-:Y:S01]  /*7650*/  F2FP.SATFINITE.E4M3.F32.PACK_AB_MERGE_C R91, RZ, R91, RZ ;  /* 0x0000005bff5b723e */ /* 0x000fe200048070ff */
[----:B------:R-:W-:Y:S01]  /*7660*/  @!P5 STG.E.U8 desc[UR16][R12.64+0x8], R109 ;  /* 0x0000086d0c00d986 */ /* 0x000fe2000c101110 */
[C---:B------:R-:W-:Y:S02]  /*7670*/  ISETP.LT.OR P5, PT, R33.reuse, 0x11, !P0 ;  /* 0x000000112100780c */ /* 0x040fe400047a1670 */
[----:B------:R-:W-:Y:S01]  /*7680*/  F2FP.SATFINITE.E4M3.F32.PACK_AB_MERGE_C R89, RZ, R89, RZ ;  /* 0x00000059ff59723e */ /* 0x000fe200048070ff */
[----:B------:R-:W-:Y:S01]  /*7690*/  @!P4 STG.E.U8 desc[UR16][R10.64+0x8], R111 ;  /* 0x0000086f0a00c986 */ /* 0x000fe2000c101110 */
[----:B0-----:R-:W-:Y:S02]  /*76a0*/  F2FP.SATFINITE.E4M3.F32.PACK_AB_MERGE_C R7, RZ, R104, RZ ;  /* 0x00000068ff07723e */ /* 0x001fe400048070ff */
[C---:B------:R-:W-:Y:S02]  /*76b0*/  ISETP.LT.OR P4, PT, R33.reuse, 0x11, !P1 ;  /* 0x000000112100780c */ /* 0x040fe40004f81670 */
[----:B-1----:R-:W-:Y:S01]  /*76c0*/  F2FP.SATFINITE.E4M3.F32.PACK_AB_MERGE_C R15, RZ, R100, RZ ;  /* 0x00000064ff0f723e */ /* 0x002fe200048070ff */
[----:B------:R0:W-:Y:S01]  /*76d0*/  @!P6 STG.E.U8 desc[UR16][R10.64+0x9], R7 ;  /* 0x000009070a00e986 */ /* 0x0001e2000c101110 */
[----:B------:R-:W-:-:S02]  /*76e0*/  ISETP.LT.OR P6, PT, R33, 0x12, !P1 ;  /* 0x000000122100780c */ /* 0x000fc40004fc1670 */
[----:B------:R-:W-:Y:S01]  /*76f0*/  F2FP.SATFINITE.E4M3.F32.PACK_AB_MERGE_C R19, RZ, R19, RZ ;  /* 0x00000013ff13723e */ /* 0x000fe200048070ff */
[----:B------:R1:W-:Y:S01]  /*7700*/  @!P2 STG.E.U8 desc[UR16][R12.64+0x11], R15 ;  /* 0x0000110f0c00a986 */ /* 0x0003e2000c101110 */
[C---:B------:R-:W-:Y:S02]  /*7710*/  ISETP.LT.OR P2, PT, R33.reuse, 0x1a, !P0 ;  /* 0x0000001a2100780c */ /* 0x040fe40004741670 */
[----:B------:R-:W-:Y:S01]  /*7720*/  F2FP.SATFINITE.E4M3.F32.PACK_AB_MERGE_C R21, RZ, R21, RZ ;  /* 0x00000015ff15723e */ /* 0x000fe200048070ff */
[----:B------:R-:W-:Y:S01]  /*7730*/  @!P5 STG.E.U8 desc[UR16][R12.64+0x10], R107 ;  /* 0x0000106b0c00d986 */ /* 0x000fe2000c101110 */
[----:B------:R-:W-:Y:S02]  /*7740*/  ISETP.LT.OR P5, PT, R33, 0x19, !P0 ;  /* 0x000000192100780c */ /* 0x000fe400047a1670 */
[----:B------:R-:W-:Y:S01]  /*7750*/  F2FP.SATFINITE.E4M3.F32.PACK_AB_MERGE_C R17, RZ, R20, RZ ;  /* 0x00000014ff11723e */ /* 0x000fe200048070ff */
[----:B------:R-:W-:Y:S01]  /*7760*/  @!P4 STG.E.U8 desc[UR16][R10.64+0x10], R105 ;  /* 0x000010690a00c986 */ /* 0x000fe2000c101110 */
[----:B0-----:R-:W-:-:S02]  /*7770*/  F2FP.SATFINITE.E4M3.F32.PACK_AB_MERGE_C R7, RZ, R102, RZ ;  /* 0x00000066ff07723e */ /* 0x001fc400048070ff */
[C---:B------:R-:W-:Y:S02]  /*7780*/  ISETP.LT.OR P4, PT, R33.reuse, 0x19, !P1 ;  /* 0x000000192100780c */ /* 0x040fe40004f81670 */
[----:B-1----:R-:W-:Y:S01]  /*7790*/  F2FP.SATFINITE.E4M3.F32.PACK_AB_MERGE_C R15, RZ, R98, RZ ;  /* 0x00000062ff0f723e */ /* 0x002fe200048070ff */
[----:B------:R0:W-:Y:S01]  /*77a0*/  @!P6 STG.E.U8 desc[UR16][R10.64+0x11], R7 ;  /* 0x000011070a00e986 */ /* 0x0001e2000c101110 */
[----:B------:R-:W-:-:S03]  /*77b0*/  ISETP.LT.OR P6, PT, R33, 0x1a, !P1 ;  /* 0x0000001a2100780c */ /* 0x000fc60004fc1670 */
[----:B------:R1:W-:Y:S01]  /*77c0*/  @!P2 STG.E.U8 desc[UR16][R12.64+0x19], R15 ;  /* 0x0000190f0c00a986 */ /* 0x0003e2000c101110 */
[----:B------:R-:W-:-:S03]  /*77d0*/  ISETP.LT.OR P2, PT, R33, 0x22, !P0 ;  /* 0x000000222100780c */ /* 0x000fc60004741670 */
[----:B------:R-:W-:Y:S01]  /*77e0*/  @!P5 STG.E.U8 desc[UR16][R12.64+0x18], R103 ;  /* 0x000018670c00d986 */ /* 0x000fe2000c101110 */
[C---:B------:R-:W-:Y:S02]  /*77f0*/  ISETP.LT.OR P5, PT, R33.reuse, 0x21, !P0 ;  /* 0x000000212100780c */ /* 0x040fe400047a1670 */
[----:B0-----:R-:W-:Y:S01]  /*7800*/  F2FP.SATFINITE.E4M3.F32.PACK_AB_MERGE_C R7, RZ, R96, RZ ;  /* 0x00000060ff07723e */ /* 0x001fe200048070ff */
[----:B------:R-:W-:Y:S01]  /*7810*/  @!P4 STG.E.U8 desc[UR16][R10.64+0x18], R101 ;  /* 0x000018650a00c986 */ /* 0x000fe2000c101110 */
        /* <DEDUP_REMOVED lines=25> */
[C---:B------:R-:W-:Y:S02]  /*79b0*/  ISETP.LT.OR P2, PT, R33.reuse, 0x39, !P0 ;  /* 0x000000392100780c */ /* 0x040fe40004741670 */
[C---:B------:R-:W-:Y:S01]  /*79c0*/  ISETP.LT.OR P0, PT, R33.reuse, 0x3a, !P0 ;  /* 0x0000003a2100780c */ /* 0x040fe20004701670 */
[----:B------:R1:W-:Y:S01]  /*79d0*/  @!P5 STG.E.U8 desc[UR16][R12.64+0x30], R91 ;  /* 0x0000305b0c00d986 */ /* 0x0003e2000c101110 */
[C---:B------:R-:W-:Y:S02]  /*79e0*/  ISETP.LT.OR P5, PT, R33.reuse, 0x39, !P1 ;  /* 0x000000392100780c */ /* 0x040fe40004fa1670 */
[----:B------:R-:W-:Y:S01]  /*79f0*/  ISETP.LT.OR P1, PT, R33, 0x3a, !P1 ;  /* 0x0000003a2100780c */ /* 0x000fe20004f21670 */
[----:B------:R1:W-:Y:S01]  /*7a00*/  @!P4 STG.E.U8 desc[UR16][R10.64+0x30], R89 ;  /* 0x000030590a00c986 */ /* 0x0003e2000c101110 */
[----:B0-----:R-:W-:-:S05]  /*7a10*/  F2FP.SATFINITE.E4M3.F32.PACK_AB_MERGE_C R7, RZ, R22, RZ ;  /* 0x00000016ff07723e */ /* 0x001fca00048070ff */
[----:B------:R1:W-:Y:S04]  /*7a20*/  @!P6 STG.E.U8 desc[UR16][R10.64+0x31], R7 ;  /* 0x000031070a00e986 */ /* 0x0003e8000c101110 */
[----:B------:R1:W-:Y:S04]  /*7a30*/  @!P2 STG.E.U8 desc[UR16][R12.64+0x38], R19 ;  /* 0x000038130c00a986 */ /* 0x0003e8000c101110 */
[----:B------:R1:W-:Y:S04]  /*7a40*/  @!P0 STG.E.U8 desc[UR16][R12.64+0x39], R15 ;  /* 0x0000390f0c008986 */ /* 0x0003e8000c101110 */
[----:B------:R1:W-:Y:S04]  /*7a50*/  @!P5 STG.E.U8 desc[UR16][R10.64+0x38], R21 ;  /* 0x000038150a00d986 */ /* 0x0003e8000c101110 */
[----:B------:R1:W-:Y:S02]  /*7a60*/  @!P1 STG.E.U8 desc[UR16][R10.64+0x39], R17 ;  /* 0x000039110a009986 */ /* 0x0003e4000c101110 */
.L_x_167:
[----:B------:R-:W-:Y:S05]  /*7a70*/  BSYNC B0 ;  /* 0x0000000000007941 */ /* 0x000fea0003800000 */
.L_x_37:
[----:B------:R-:W-:Y:S01]  /*7a80*/  ULDC UR6, c[0x0][0xc] ;  /* 0x0000030000067ab9 */ /* 0x000fe20000000800 */
[----:B------:R-:W-:Y:S01]  /*7a90*/  ULDC UR7, c[0x0][0x10] ;  /* 0x0000040000077ab9 */ /* 0x000fe20000000800 */
[----:B01---5:R-:W0:Y:S01]  /*7aa0*/  LDC R7, c[0x0][0x14] ;  /* 0x00000500ff077b82 */ /* 0x023e220000000800 */
[----:B------:R-:W-:Y:S01]  /*7ab0*/  UIMAD.WIDE.U32 UR6, UR6, UR7, URZ ;  /* 0x00000007060672a5 */ /* 0x000fe2000f8e003f */
[----:B------:R-:W-:Y:S01]  /*7ac0*/  PRMT R10, RZ, 0x7610, R10 ;  /* 0x00007610ff0a7816 */ /* 0x000fe2000000000a */
[----:B------:R-:W-:-:S04]  /*7ad0*/  IMAD.MOV.U32 R11, RZ, RZ, -0x1 ;  /* 0xffffffffff0b7424 */ /* 0x000fc800078e00ff */
[----:B0-----:R-:W-:-:S04]  /*7ae0*/  IMAD.WIDE.U32 R2, R7, UR6, R2 ;  /* 0x0000000607027c25 */ /* 0x001fc8000f8e0002 */
[----:B------:R-:W-:Y:S01]  /*7af0*/  IMAD R7, R7, UR7, RZ ;  /* 0x0000000707077c24 */ /* 0x000fe2000f8e02ff */
[----:B------:R-:W-:Y:S02]  /*7b00*/  ULDC.64 UR6, c[0x0][0x650] ;  /* 0x0001940000067ab9 */ /* 0x000fe40000000a00 */
[----:B------:R-:W-:Y:S01]  /*7b10*/  ISETP.GE.U32.AND P0, PT, R2, UR6, PT ;  /* 0x0000000602007c0c */ /* 0x000fe2000bf06070 */
[----:B------:R-:W-:Y:S02]  /*7b20*/  IMAD.IADD R3, R3, 0x1, R7 ;  /* 0x0000000103037824 */ /* 0x000fe400078e0207 */
[----:B------:R-:W-:-:S03]  /*7b30*/  IMAD.MOV.U32 R7, RZ, RZ, -0x1 ;  /* 0xffffffffff077424 */ /* 0x000fc600078e00ff */
[----:B------:R-:W-:-:S13]  /*7b40*/  ISETP.GE.U32.AND.EX P0, PT, R3, UR7, PT, P0 ;  /* 0x0000000703007c0c */ /* 0x000fda000bf06100 */
[----:B------:R-:W-:Y:S05]  /*7b50*/  @P0 BRA `(.L_x_168) ;  /* 0x0000000400600947 */ /* 0x000fea0003800000 */
[----:B------:R-:W0:Y:S01]  /*7b60*/  S2R R22, SR_CTAID.X ;  /* 0x0000000000167919 */ /* 0x000e220000002500 */
[----:B------:R-:W1:Y:S01]  /*7b70*/  LDC.64 R16, c[0x0][0x628] ;  /* 0x00018a00ff107b82 */ /* 0x000e620000000a00 */
[----:B------:R-:W-:Y:S01]  /*7b80*/  ULDC UR6, c[0x0][0x150] ;  /* 0x0000540000067ab9 */ /* 0x000fe20000000800 */
[----:B--234-:R-:W-:Y:S01]  /*7b90*/  IMAD.MOV.U32 R14, RZ, RZ, R2 ;  /* 0x000000ffff0e7224 */ /* 0x01cfe200078e0002 */
[----:B------:R-:W2:Y:S01]  /*7ba0*/  S2R R24, SR_CTAID.Y ;  /* 0x0000000000187919 */ /* 0x000ea20000002600 */
[----:B------:R-:W-:-:S04]  /*7bb0*/  IMAD.MOV.U32 R15, RZ, RZ, R3 ;  /* 0x000000ffff0f7224 */ /* 0x000fc800078e0003 */
[----:B------:R-:W3:Y:S08]  /*7bc0*/  LDC R25, c[0x0][0x144] ;  /* 0x00005100ff197b82 */ /* 0x000ef00000000800 */
[----:B------:R-:W4:Y:S08]  /*7bd0*/  LDC R18, c[0x0][0x630] ;  /* 0x00018c00ff127b82 */ /* 0x000f300000000800 */
[----:B------:R-:W2:Y:S01]  /*7be0*/  LDC.64 R20, c[0x0][0x620] ;  /* 0x00018800ff147b82 */ /* 0x000ea20000000a00 */
[----:B-1----:R-:W-:-:S04]  /*7bf0*/  ISETP.NE.U32.AND P0, PT, R16, RZ, PT ;  /* 0x000000ff1000720c */ /* 0x002fc80003f05070 */
[----:B------:R-:W-:Y:S02]  /*7c00*/  ISETP.NE.AND.EX P0, PT, R17, RZ, PT, P0 ;  /* 0x000000ff1100720c */ /* 0x000fe40003f05300 */
[----:B0-----:R-:W-:-:S05]  /*7c10*/  I2FP.F32.U32 R7, R22 ;  /* 0x0000001600077245 */ /* 0x001fca0000201000 */
[----:B------:R-:W-:-:S04]  /*7c20*/  FMUL R7, R7, UR6 ;  /* 0x0000000607077c20 */ /* 0x000fc80008400000 */
[----:B------:R0:W1:Y:S02]  /*7c30*/  F2I.U32.TRUNC.NTZ R23, R7 ;  /* 0x0000000700177305 */ /* 0x000064000020f000 */
[----:B---34-:R-:W-:Y:S05]  /*7c40*/  @!P0 BRA `(.L_x_169) ;  /* 0x0000000000288947 */ /* 0x018fea0003800000 */
[----:B0-----:R-:W0:Y:S02]  /*7c50*/  LDC R7, c[0x0][0x634] ;  /* 0x00018d00ff077b82 */ /* 0x001e240000000800 */
        /* <DEDUP_REMOVED lines=9> */
.L_x_169:
[-CC-:B------:R-:W-:Y:S01]  /*7cf0*/  SHF.R.U64 R19, R14, R18.reuse, R15.reuse ;  /* 0x000000120e137219 */ /* 0x180fe2000000120f */
[----:B------:R-:W3:Y:S01]  /*7d00*/  LDC.64 R30, c[0x0][0x640] ;  /* 0x00019000ff1e7b82 */ /* 0x000ee20000000a00 */
[----:B0-----:R-:W-:Y:S01]  /*7d10*/  SHF.R.U32.HI R7, RZ, R18, R15 ;  /* 0x00000012ff077219 */ /* 0x001fe2000001160f */
[----:B-1----:R-:W-:Y:S01]  /*7d20*/  IMAD.MOV R23, RZ, RZ, -R23 ;  /* 0x000000ffff177224 */ /* 0x002fe200078e0a17 */
[----:B------:R-:W-:Y:S01]  /*7d30*/  IADD3 R13, P0, RZ, -R19, RZ ;  /* 0x80000013ff0d7210 */ /* 0x000fe20007f1e0ff */
[----:B------:R-:W-:Y:S02]  /*7d40*/  ULDC UR6, c[0x0][0x154] ;  /* 0x0000550000067ab9 */ /* 0x000fe40000000800 */
[----:B------:R-:W-:Y:S02]  /*7d50*/  IMAD R25, R25, R23, R22 ;  /* 0x0000001719197224 */ /* 0x000fe400078e0216 */
[----:B------:R-:W0:Y:S01]  /*7d60*/  LDC R14, c[0x0][0x618] ;  /* 0x00018600ff0e7b82 */ /* 0x000e220000000800 */
[----:B------:R-:W-:-:S02]  /*7d70*/  IMAD.X R7, RZ, RZ, ~R7, P0 ;  /* 0x000000ffff077224 */ /* 0x000fc400000e0e07 */
[----:B--2---:R-:W-:-:S04]  /*7d80*/  IMAD.WIDE.U32 R10, R13, R20, R2 ;  /* 0x000000140d0a7225 */ /* 0x004fc800078e0002 */
[----:B------:R-:W-:Y:S01]  /*7d90*/  IMAD R12, R7, R20, RZ ;  /* 0x00000014070c7224 */ /* 0x000fe200078e02ff */
[----:B------:R-:W1:Y:S03]  /*7da0*/  LDC R26, c[0x0][0x608] ;  /* 0x00018200ff1a7b82 */ /* 0x000e660000000800 */
[----:B------:R-:W-:Y:S02]  /*7db0*/  IMAD R7, R13, R21, R12 ;  /* 0x000000150d077224 */ /* 0x000fe400078e020c */
[----:B------:R-:W-:Y:S02]  /*7dc0*/  IMAD.MOV.U32 R13, RZ, RZ, 0x1 ;  /* 0x00000001ff0d7424 */ /* 0x000fe400078e00ff */
[----:B------:R-:W-:Y:S01]  /*7dd0*/  IMAD.IADD R7, R11, 0x1, R7 ;  /* 0x000000010b077824 */ /* 0x000fe200078e0207 */
[----:B------:R-:W2:Y:S01]  /*7de0*/  LDC R28, c[0x0][0x658] ;  /* 0x00019600ff1c7b82 */ /* 0x000ea20000000800 */
[----:B------:R-:W-:-:S02]  /*7df0*/  I2FP.F32.U32 R11, R24 ;  /* 0x00000018000b7245 */ /* 0x000fc40000201000 */
[----:B---3--:R-:W-:-:S03]  /*7e00*/  ISETP.NE.U32.AND P0, PT, R30, RZ, PT ;  /* 0x000000ff1e00720c */ /* 0x008fc60003f05070 */
[----:B------:R-:W-:Y:S01]  /*7e10*/  FMUL R12, R11, UR6 ;  /* 0x000000060b0c7c20 */ /* 0x000fe20008400000 */
[----:B------:R-:W-:Y:S01]  /*7e20*/  ISETP.NE.AND.EX P0, PT, R31, RZ, PT, P0 ;  /* 0x000000ff1f00720c */ /* 0x000fe20003f05300 */
[----:B------:R-:W3:Y:S01]  /*7e30*/  LDC R23, c[0x0][0x148] ;  /* 0x00005200ff177b82 */ /* 0x000ee20000000800 */
[-CC-:B0-----:R-:W-:Y:S01]  /*7e40*/  SHF.R.U64 R18, R10, R14.reuse, R7.reuse ;  /* 0x0000000e0a127219 */ /* 0x181fe20000001207 */
[----:B------:R0:W4:Y:S01]  /*7e50*/  F2I.U32.TRUNC.NTZ R20, R12 ;  /* 0x0000000c00147305 */ /* 0x000122000020f000 */
[----:B------:R-:W-:Y:S01]  /*7e60*/  SHF.R.U32.HI R7, RZ, R14, R7 ;  /* 0x0000000eff077219 */ /* 0x000fe20000011607 */
[----:B------:R-:W-:-:S04]  /*7e70*/  IMAD.MOV.U32 R11, RZ, RZ, -0x1 ;  /* 0xffffffffff0b7424 */ /* 0x000fc800078e00ff */
[----:B------:R-:W0:Y:S01]  /*7e80*/  LDC R22, c[0x0][0x600] ;  /* 0x00018000ff167b82 */ /* 0x000e220000000800 */
[-CC-:B-1----:R-:W-:Y:S02]  /*7e90*/  SHF.R.U64 R16, R18, R26.reuse, R7.reuse ;  /* 0x0000001a12107219 */ /* 0x182fe40000001207 */
[----:B------:R-:W-:-:S05]  /*7ea0*/  SHF.R.U32.HI R7, RZ, R26, R7 ;  /* 0x0000001aff077219 */ /* 0x000fca0000011607 */
[----:B------:R-:W1:Y:S01]  /*7eb0*/  LDC R29, c[0x0][0x648] ;  /* 0x00019200ff1d7b82 */ /* 0x000e620000000800 */
[-C--:B--2---:R-:W-:Y:S02]  /*7ec0*/  SHF.L.U32 R10, R11, R28.reuse, RZ ;  /* 0x0000001c0b0a7219 */ /* 0x084fe400000006ff */
[-CC-:B------:R-:W-:Y:S02]  /*7ed0*/  SHF.R.U64 R21, R16, R28.reuse, R7.reuse ;  /* 0x0000001c10157219 */ /* 0x180fe40000001207 */
[----:B------:R-:W-:Y:S02]  /*7ee0*/  SHF.R.U32.HI R11, RZ, R28, R7 ;  /* 0x0000001cff0b7219 */ /* 0x000fe40000011607 */
[----:B------:R-:W-:Y:S01]  /*7ef0*/  LOP3.LUT R27, RZ, R10, RZ, 0x33, !PT ;  /* 0x0000000aff1b7212 */ /* 0x000fe200078e33ff */
[----:B------:R-:W2:Y:S01]  /*7f00*/  LDC R33, c[0x0][0x638] ;  /* 0x00018e00ff217b82 */ /* 0x000ea20000000800 */
[----:B------:R-:W-:Y:S01]  /*7f10*/  SHF.L.U32 R28, R13, R28, RZ ;  /* 0x0000001c0d1c7219 */ /* 0x000fe200000006ff */
[----:B------:R-:W-:-:S06]  /*7f20*/  IMAD.MOV.U32 R10, RZ, RZ, R21 ;  /* 0x000000ffff0a7224 */ /* 0x000fcc00078e0015 */
[----:B------:R-:W0:Y:S01]  /*7f30*/  LDC R34, c[0x0][0x610] ;  /* 0x00018400ff227b82 */ /* 0x000e220000000800 */
[----:B----4-:R-:W-:Y:S05]  /*7f40*/  @!P0 BRA `(.L_x_170) ;  /* 0x0000000000288947 */ /* 0x010fea0003800000 */
[----:B------:R-:W4:Y:S02]  /*7f50*/  LDC R10, c[0x0][0x64c] ;  /* 0x00019300ff0a7b82 */ /* 0x000f240000000800 */
[----:B----4-:R-:W-:-:S05]  /*7f60*/  IADD3 R7, P0, R21, R10, RZ ;  /* 0x0000000a15077210 */ /* 0x010fca0007f1e0ff */
[----:B------:R-:W-:-:S04]  /*7f70*/  IMAD.X R17, RZ, RZ, R11, P0 ;  /* 0x000000ffff117224 */ /* 0x000fc800000e060b */
[----:B------:R-:W-:-:S04]  /*7f80*/  IMAD.WIDE.U32 R10, R17, R30, RZ ;  /* 0x0000001e110a7225 */ /* 0x000fc800078e00ff */
[----:B0-----:R-:W-:-:S04]  /*7f90*/  IMAD.WIDE.U32 R12, P0, R7, R31, R10 ;  /* 0x0000001f070c7225 */ /* 0x001fc8000780000a */
[----:B------:R-:W-:-:S04]  /*7fa0*/  IMAD.WIDE.U32 R10, R7, R30, RZ ;  /* 0x0000001e070a7225 */ /* 0x000fc800078e00ff */
[----:B------:R-:W-:Y:S01]  /*7fb0*/  IMAD.X R15, RZ, RZ, RZ, P0 ;  /* 0x000000ffff0f7224 */ /* 0x000fe200000e06ff */
[----:B------:R-:W-:Y:S01]  /*7fc0*/  IADD3 RZ, P0, R11, R12, RZ ;  /* 0x0000000c0bff7210 */ /* 0x000fe20007f1e0ff */
[----:B------:R-:W-:-:S04]  /*7fd0*/  IMAD.MOV.U32 R14, RZ, RZ, R13 ;  /* 0x000000ffff0e7224 */ /* 0x000fc800078e000d */
[----:B------:R-:W-:-:S08]  /*7fe0*/  IMAD.WIDE.U32.X R10, R17, R31, R14, P0 ;  /* 0x0000001f110a7225 */ /* 0x000fd000000e040e */
.L_x_170:
[----:B-1----:R-:W-:Y:S01]  /*7ff0*/  SHF.R.U64 R7, R10, R29, R11 ;  /* 0x0000001d0a077219 */ /* 0x002fe2000000120b */
[----:B0-----:R-:W-:Y:S01]  /*8000*/  VIADD R11, R22, 0xffffffff ;  /* 0xffffffff160b7836 */ /* 0x001fe20000000000 */
[----:B------:R-:W-:Y:S01]  /*8010*/  LOP3.LUT R32, R16, R27, RZ, 0xc0, !PT ;  /* 0x0000001b10207212 */ /* 0x000fe200078ec0ff */
[----:B------:R-:W-:Y:S02]  /*8020*/  IMAD.MOV R20, RZ, RZ, -R20 ;  /* 0x000000ffff147224 */ /* 0x000fe400078e0a14 */
[----:B------:R-:W-:Y:S01]  /*8030*/  IMAD.MOV R10, RZ, RZ, -R7 ;  /* 0x000000ffff0a7224 */ /* 0x000fe200078e0a07 */
[----:B------:R-:W-:Y:S01]  /*8040*/  LOP3.LUT R18, R18, R11, RZ, 0xc0, !PT ;  /* 0x0000000b12127212 */ /* 0x000fe200078ec0ff */
[----:B------:R-:W-:Y:S02]  /*8050*/  IMAD R32, R28, R7, R32 ;  /* 0x000000071c207224 */ /* 0x000fe400078e0220 */
[----:B---3--:R-:W-:Y:S02]  /*8060*/  @P3 IMAD R25, R23, R20, R24 ;  /* 0x0000001417193224 */ /* 0x008fe400078e0218 */
[----:B--2---:R-:W-:-:S02]  /*8070*/  IMAD R7, R10, R33, R21 ;  /* 0x000000210a077224 */ /* 0x004fc400078e0215 */
[----:B------:R-:W-:Y:S02]  /*8080*/  IMAD R32, R32, R34, R25 ;  /* 0x0000002220207224 */ /* 0x000fe400078e0219 */
[----:B------:R-:W-:Y:S02]  /*8090*/  IMAD R7, R7, R22, R18 ;  /* 0x0000001607077224 */ /* 0x000fe400078e0212 */
[----:B------:R-:W-:-:S03]  /*80a0*/  IMAD.MOV.U32 R10, RZ, RZ, 0x1 ;  /* 0x00000001ff0a7424 */ /* 0x000fc600078e00ff */
[----:B------:R-:W-:Y:S02]  /*80b0*/  SEL R11, R7, R32, !P3 ;  /* 0x00000020070b7207 */ /* 0x000fe40005800000 */
[----:B------:R-:W-:Y:S01]  /*80c0*/  SEL R32, R32, R7, !P3 ;  /* 0x0000000720207207 */ /* 0x000fe20005800000 */
[----:B------:R-:W-:-:S07]  /*80d0*/  IMAD.MOV.U32 R7, RZ, RZ, R19 ;  /* 0x000000ffff077224 */ /* 0x000fce00078e0013 */
.L_x_168:
[----:B------:R-:W-:Y:S01]  /*80e0*/  LOP3.LUT P0, RZ, R10, 0xff, RZ, 0xc0, !PT ;  /* 0x000000ff0aff7812 */ /* 0x000fe2000780c0ff */
[----:B------:R-:W-:-:S12]  /*80f0*/  IMAD.MOV.U32 R10, RZ, RZ, R32 ;  /* 0x000000ffff0a7224 */ /* 0x000fd800078e0020 */
[----:B------:R-:W-:Y:S05]  /*8100*/  @P0 BRA `(.L_x_171) ;  /* 0xffffff9000380947 */ /* 0x000fea000383ffff */
[----:B------:R-:W-:Y:S05]  /*8110*/  EXIT ;  /* 0x000000000000794d */ /* 0x000fea0003800000 */
.L_x_7:
[----:B0-----:R-:W-:Y:S01]  /*8120*/  ULDC.64 UR4, c[0x0][0x650] ;  /* 0x0001940000047ab9 */ /* 0x001fe20000000a00 */
        /* <DEDUP_REMOVED lines=25> */
.L_x_173:
[----:B------:R-:W0:Y:S01]  /*82c0*/  LDC.64 R28, c[0x0][0x640] ;  /* 0x00019000ff1c7b82 */ /* 0x000e220000000a00 */
[-CC-:B------:R-:W-:Y:S01]  /*82d0*/  SHF.R.U64 R21, R16, R6.reuse, R17.reuse ;  /* 0x0000000610157219 */ /* 0x180fe20000001211 */
[----:B------:R-:W-:Y:S01]  /*82e0*/  IMAD.MOV.U32 R31, RZ, RZ, 0x1 ;  /* 0x00000001ff1f7424 */ /* 0x000fe200078e00ff */
[----:B------:R-:W-:Y:S02]  /*82f0*/  SHF.R.U32.HI R5, RZ, R6, R17 ;  /* 0x00000006ff057219 */ /* 0x000fe40000011611 */
        /* <DEDUP_REMOVED lines=9> */
[----:B0-----:R-:W-:Y:S01]  /*8390*/  ISETP.NE.U32.AND P0, PT, R28, RZ, PT ;  /* 0x000000ff1c00720c */ /* 0x001fe20003f05070 */
[----:B------:R-:W-:-:S03]  /*83a0*/  IMAD.MOV.U32 R11, RZ, RZ, -0x1 ;  /* 0xffffffffff0b7424 */ /* 0x000fc600078e00ff */
[----:B------:R-:W-:Y:S02]  /*83b0*/  ISETP.NE.AND.EX P0, PT, R29, RZ, PT, P0 ;  /* 0x000000ff1d00720c */ /* 0x000fe40003f05300 */
[----:B------:R-:W0:Y:S01]  /*83c0*/  LDC R24, c[0x0][0x600] ;  /* 0x00018000ff187b82 */ /* 0x000e220000000800 */
[-CC-:B-1----:R-:W-:Y:S02]  /*83d0*/  SHF.R.U64 R18, R10, R14.reuse, R5.reuse ;  /* 0x0000000e0a127219 */ /* 0x182fe40000001205 */
[----:B------:R-:W-:-:S05]  /*83e0*/  SHF.R.U32.HI R5, RZ, R14, R5 ;  /* 0x0000000eff057219 */ /* 0x000fca0000011605 */
        /* <DEDUP_REMOVED lines=21> */
.L_x_174:
[----:B-1----:R-:W-:Y:S01]  /*8540*/  SHF.R.U64 R6, R10, R25, R11 ;  /* 0x000000190a067219 */ /* 0x002fe2000000120b */
[----:B0-----:R-:W-:Y:S01]  /*8550*/  VIADD R11, R24, 0xffffffff ;  /* 0xffffffff180b7836 */ /* 0x001fe20000000000 */
[----:B------:R-:W-:Y:S01]  /*8560*/  SHF.L.U32 R9, R31, R26, RZ ;  /* 0x0000001a1f097219 */ /* 0x000fe200000006ff */
[----:B------:R-:W-:Y:S01]  /*8570*/  @P3 IMAD R12, R13, R20, R8 ;  /* 0x000000140d0c3224 */ /* 0x000fe200078e0208 */
[----:B------:R-:W-:Y:S01]  /*8580*/  LOP3.LUT R5, R22, R33, RZ, 0xc0, !PT ;  /* 0x0000002116057212 */ /* 0x000fe200078ec0ff */
[----:B------:R-:W-:Y:S01]  /*8590*/  IMAD.MOV R10, RZ, RZ, -R6 ;  /* 0x000000ffff0a7224 */ /* 0x000fe200078e0a06 */
[----:B------:R-:W-:Y:S01]  /*85a0*/  LOP3.LUT R18, R18, R11, RZ, 0xc0, !PT ;  /* 0x0000000b12127212 */ /* 0x000fe200078ec0ff */
[----:B------:R-:W-:Y:S02]  /*85b0*/  IMAD.MOV.U32 R8, RZ, RZ, 0x1 ;  /* 0x00000001ff087424 */ /* 0x000fe400078e00ff */
[----:B------:R-:W-:Y:S02]  /*85c0*/  IMAD R9, R9, R6, R5 ;  /* 0x0000000609097224 */ /* 0x000fe400078e0205 */
[----:B--2---:R-:W-:-:S02]  /*85d0*/  IMAD R5, R10, R27, R23 ;  /* 0x0000001b0a057224 */ /* 0x004fc400078e0217 */
[----:B---3--:R-:W-:Y:S02]  /*85e0*/  IMAD R6, R9, R30, R12 ;  /* 0x0000001e09067224 */ /* 0x008fe400078e020c */
[----:B------:R-:W-:Y:S01]  /*85f0*/  IMAD R9, R5, R24, R18 ;  /* 0x0000001805097224 */ /* 0x000fe200078e0212 */
[----:B------:R-:W-:Y:S01]  /*8600*/  PRMT R5, R8, 0x7610, R5 ;  /* 0x0000761008057816 */ /* 0x000fe20000000005 */
[----:B------:R-:W-:-:S03]  /*8610*/  IMAD.MOV.U32 R16, RZ, RZ, R21 ;  /* 0x000000ffff107224 */ /* 0x000fc600078e0015 */
[----:B------:R-:W-:Y:S02]  /*8620*/  SEL R17, R9, R6, !P3 ;  /* 0x0000000609117207 */ /* 0x000fe40005800000 */
[----:B------:R-:W-:-:S07]  /*8630*/  SEL R6, R6, R9, !P3 ;  /* 0x0000000906067207 */ /* 0x000fce0005800000 */
.L_x_172:
[----:B------:R-:W-:-:S08]  /*8640*/  NOP ;  /* 0x0000000000007918 */ /* 0x000fd00000000000 */
[----:B------:R-:W0:-:S00]  /*8650*/  USETMAXREG.DEALLOC.CTAPOOL 0x28 ;  /* 0x00000028000079c8 */ /* 0x000e0000080e0500 */
[----:B0-----:R-:W-:-:S13]  /*8660*/  ISETP.NE.AND P0, PT, R7, RZ, PT ;  /* 0x000000ff0700720c */ /* 0x001fda0003f05270 */
[----:B------:R-:W-:Y:S05]  /*8670*/  @P0 EXIT ;  /* 0x000000000000094d */ /* 0x000fea0003800000 */
[----:B------:R-:W-:Y:S01]  /*8680*/  LOP3.LUT P0, RZ, R5, 0xff, RZ, 0xc0, !PT ;  /* 0x000000ff05ff7812 */ /* 0x000fe2000780c0ff */
[----:B------:R-:W-:Y:S02]  /*8690*/  IMAD.MOV.U32 R11, RZ, RZ, 0x1 ;  /* 0x00000001ff0b7424 */ /* 0x000fe400078e00ff */
[----:B------:R-:W-:-:S10]  /*86a0*/  IMAD.MOV.U32 R15, RZ, RZ, RZ ;  /* 0x000000ffff0f7224 */ /* 0x000fd400078e00ff */
[----:B------:R-:W-:Y:S05]  /*86b0*/  @!P0 BRA `(.L_x_175) ;  /* 0x0000000c00748947 */ /* 0x000fea0003800000 */
[----:B------:R-:W0:Y:S01]  /*86c0*/  LDC R5, c[0x0][0x28c] ;  /* 0x0000a300ff057b82 */ /* 0x000e220000000800 */
[----:B------:R-:W-:Y:S01]  /*86d0*/  ULDC UR5, c[0x0][0x658] ;  /* 0x0001960000057ab9 */ /* 0x000fe20000000800 */
[----:B------:R-:W-:Y:S01]  /*86e0*/  UMOV UR11, 0xffffffff ;  /* 0xffffffff000b7882 */ /* 0x000fe20000000000 */
[----:B------:R-:W-:Y:S01]  /*86f0*/  UMOV UR16, 0x1 ;  /* 0x0000000100107882 */ /* 0x000fe20000000000 */
[----:B------:R-:W-:Y:S01]  /*8700*/  USHF.L.U32 UR11, UR11, UR5, URZ ;  /* 0x000000050b0b7299 */ /* 0x000fe2000800063f */
[----:B------:R-:W-:Y:S01]  /*8710*/  BSSY B0, `(.L_x_175) ;  /* 0x00000d7000007945 */ /* 0x000fe20003800000 */
[----:B------:R-:W-:Y:S01]  /*8720*/  ULDC UR9, c[0x0][0xc] ;  /* 0x0000030000097ab9 */ /* 0x000fe20000000800 */
[----:B------:R-:W-:Y:S01]  /*8730*/  ULDC UR12, c[0x0][0x10] ;  /* 0x00000400000c7ab9 */ /* 0x000fe20000000800 */
[----:B------:R-:W1:Y:S01]  /*8740*/  S2UR UR8, SR_CgaCtaId ;  /* 0x00000000000879c3 */ /* 0x000e620000008800 */
[----:B------:R-:W-:Y:S01]  /*8750*/  ULOP3.LUT UR13, URZ, UR11, URZ, 0x33, !UPT ;  /* 0x0000000b3f0d7292 */ /* 0x000fe2000f8e333f */
[----:B------:R-:W-:Y:S01]  /*8760*/  IMAD.MOV.U32 R13, RZ, RZ, 0x1 ;  /* 0x00000001ff0d7424 */ /* 0x000fe200078e00ff */
[----:B------:R-:W-:Y:S01]  /*8770*/  LOP3.LUT R14, R4, 0x2, RZ, 0xfc, !PT ;  /* 0x00000002040e7812 */ /* 0x000fe200078efcff */
[----:B------:R-:W-:Y:S01]  /*8780*/  IMAD.MOV.U32 R11, RZ, RZ, 0x1 ;  /* 0x00000001ff0b7424 */ /* 0x000fe200078e00ff */
[----:B------:R-:W-:Y:S01]  /*8790*/  ULDC UR4, c[0x0][0x600] ;  /* 0x0001800000047ab9 */ /* 0x000fe20000000800 */
[----:B------:R-:W-:Y:S01]  /*87a0*/  IMAD.MOV.U32 R15, RZ, RZ, RZ ;  /* 0x000000ffff0f7224 */ /* 0x000fe200078e00ff */
[----:B------:R-:W-:Y:S01]  /*87b0*/  UMOV UR15, 0x5 ;  /* 0x00000005000f7882 */ /* 0x000fe20000000000 */
[----:B------:R-:W-:-:S02]  /*87c0*/  UIADD3 UR4, UR4, -0x1, URZ ;  /* 0xffffffff04047890 */ /* 0x000fc4000fffe03f */
[----:B------:R-:W-:Y:S01]  /*87d0*/  USHF.L.U32 UR5, UR16, UR5, URZ ;  /* 0x0000000510057299 */ /* 0x000fe2000800063f */
[----:B------:R-:W-:Y:S01]  /*87e0*/  ULDC.64 UR28, c[0x0][0x198] ;  /* 0x00006600001c7ab9 */ /* 0x000fe20000000a00 */
[----:B0-----:R-:W-:-:S05]  /*87f0*/  VIADD R5, R5, 0x3f ;  /* 0x0000003f05057836 */ /* 0x001fca0000000000 */
[----:B------:R-:W-:Y:S01]  /*8800*/  SHF.R.S32.HI R8, RZ, 0x1f, R5 ;  /* 0x0000001fff087819 */ /* 0x000fe20000011405 */
[----:B-1----:R-:W-:-:S03]  /*8810*/  ULOP3.LUT UR10, UR8, 0x1, URZ, 0xc0, !UPT ;  /* 0x00000001080a7892 */ /* 0x002fc6000f8ec03f */
[----:B------:R-:W-:Y:S01]  /*8820*/  LEA.HI R8, R8, R5, RZ, 0x6 ;  /* 0x0000000508087211 */ /* 0x000fe200078f30ff */
[----:B------:R-:W-:Y:S02]  /*8830*/  USHF.R.U32.HI UR27, URZ, 0x1, UR8 ;  /* 0x000000013f1b7899 */ /* 0x000fe40008011608 */
[----:B------:R-:W-:Y:S01]  /*8840*/  USHF.L.U32 UR6, UR8, 0x5, URZ ;  /* 0x0000000508067899 */ /* 0x000fe2000800063f */
[----:B------:R-:W-:Y:S01]  /*8850*/  SHF.R.S32.HI R10, RZ, 0x6, R8 ;  /* 0x00000006ff0a7819 */ /* 0x000fe20000011408 */
[----:B------:R-:W-:Y:S02]  /*8860*/  USHF.L.U32 UR7, UR8, 0xb, URZ ;  /* 0x0000000b08077899 */ /* 0x000fe4000800063f */
[----:B------:R-:W-:Y:S02]  /*8870*/  ULOP3.LUT UR8, UR8, 0xfffffffe, URZ, 0xc0, !UPT ;  /* 0xfffffffe08087892 */ /* 0x000fe4000f8ec03f */
[----:B------:R-:W-:Y:S01]  /*8880*/  UISETP.GT.U32.AND UP0, UPT, UR10, 0xffff, UPT ;  /* 0x0000ffff0a00788c */ /* 0x000fe2000bf04070 */
[----:B------:R-:W-:Y:S01]  /*8890*/  VIADD R5, R10, 0x1 ;  /* 0x000000010a057836 */ /* 0x000fe20000000000 */
[----:B------:R-:W-:-:S02]  /*88a0*/  USHF.L.U32 UR14, UR16, UR8, URZ ;  /* 0x00000008100e7299 */ /* 0x000fc4000800063f */
[----:B------:R-:W-:Y:S02]  /*88b0*/  ULOP3.LUT UR11, UR8, 0x1, URZ, 0xfc, !UPT ;  /* 0x00000001080b7892 */ /* 0x000fe4000f8efc3f */
[----:B------:R-:W-:Y:S02]  /*88c0*/  UIMAD.WIDE.U32 UR8, UR9, UR12, URZ ;  /* 0x0000000c090872a5 */ /* 0x000fe4000f8e003f */
[----:B------:R-:W-:Y:S01]  /*88d0*/  USEL UR10, UR10, 0xffff, !UP0 ;  /* 0x0000ffff0a0a7887 */ /* 0x000fe2000c000000 */
[----:B------:R-:W-:Y:S01]  /*88e0*/  ULDC UR12, c[0x0][0x14] ;  /* 0x00000500000c7ab9 */ /* 0x000fe20000000800 */
[----:B------:R-:W-:Y:S02]  /*88f0*/  USHF.L.U32 UR11, UR16, UR11, URZ ;  /* 0x0000000b100b7299 */ /* 0x000fe4000800063f */
[----:B------:R-:W-:Y:S02]  /*8900*/  UIMAD.WIDE.U32 UR24, UR8, UR12, URZ ;  /* 0x0000000c081872a5 */ /* 0x000fe4000f8e003f */
[----:B------:R-:W-:-:S02]  /*8910*/  UIMAD UR21, UR9, UR12, URZ ;  /* 0x0000000c091572a4 */ /* 0x000fc4000f8e023f */
[----:B------:R-:W-:Y:S02]  /*8920*/  ULOP3.LUT UR10, UR10, 0xffff, URZ, 0xc0, !UPT ;  /* 0x0000ffff0a0a7892 */ /* 0x000fe4000f8ec03f */
[----:B------:R-:W-:Y:S02]  /*8930*/  ULOP3.LUT UR6, UR6, 0x20, URZ, 0xc0, !UPT ;  /* 0x0000002006067892 */ /* 0x000fe4000f8ec03f */
[----:B------:R-:W-:Y:S02]  /*8940*/  ULOP3.LUT UR7, UR7, 0x800, URZ, 0xc0, !UPT ;  /* 0x0000080007077892 */ /* 0x000fe4000f8ec03f */
[----:B------:R-:W-:Y:S02]  /*8950*/  ULOP3.LUT UR14, UR14, UR11, URZ, 0xfc, !UPT ;  /* 0x0000000b0e0e7292 */ /* 0x000fe4000f8efc3f */
[----:B------:R-:W-:Y:S02]  /*8960*/  UIADD3 UR21, UR25, UR21, URZ ;  /* 0x0000001519157290 */ /* 0x000fe4000fffe03f */
[----:B------:R-:W-:-:S12]  /*8970*/  USHF.L.U32 UR15, UR15, UR10, URZ ;  /* 0x0000000a0f0f7299 */ /* 0x000fd8000800063f */
.L_x_186:
[----:B------:R-:W-:-:S03]  /*8980*/  UMOV UR8, 0xffffffff ;  /* 0xffffffff00087882 */ /* 0x000fc60000000000 */
[----:B------:R-:W-:Y:S05]  /*8990*/  BRA.DIV UR8, `(.L_x_176) ;  /* 0x0000000e08d07947 */ /* 0x000fea000b800000 */
[----:B------:R-:W-:-:S13]  /*89a0*/  ELECT P0, URZ, PT ;  /* 0x00000000003f782f */ /* 0x000fda0003800000 */
.L_x_198:
[----:B------:R-:W0:Y:S01]  /*89b0*/  LDC R7, c[0x0][0x28c] ;  /* 0x0000a300ff077b82 */ /* 0x000e220000000800 */
[----:B------:R-:W-:Y:S01]  /*89c0*/  BSSY B1, `(.L_x_177) ;  /* 0x000003b000017945 */ /* 0x000fe20003800000 */
[----:B0-----:R-:W-:-:S13]  /*89d0*/  ISETP.LT.OR P0, PT, R7, 0x1, !P0 ;  /* 0x000000010700780c */ /* 0x001fda0004701670 */
[----:B------:R-:W-:Y:S05]  /*89e0*/  @P0 BRA `(.L_x_178) ;  /* 0x0000000000e00947 */ /* 0x000fea0003800000 */
[----:B------:R-:W-:Y:S01]  /*89f0*/  LEA R9, R6, UR27, 0x1 ;  /* 0x0000001b06097c11 */ /* 0x000fe2000f8e08ff */
[----:B------:R-:W-:Y:S01]  /*8a00*/  IMAD.MOV.U32 R21, RZ, RZ, RZ ;  /* 0x000000ffff157224 */ /* 0x000fe200078e00ff */
[----:B------:R-:W-:Y:S01]  /*8a10*/  LEA R17, R17, UR6, 0x6 ;  /* 0x0000000611117c11 */ /* 0x000fe2000f8e30ff */
[----:B------:R-:W-:Y:S02]  /*8a20*/  IMAD.MOV.U32 R6, RZ, RZ, R5 ;  /* 0x000000ffff067224 */ /* 0x000fe400078e0005 */
[----:B------:R-:W-:Y:S02]  /*8a30*/  IMAD.MOV.U32 R7, RZ, RZ, R11 ;  /* 0x000000ffff077224 */ /* 0x000fe400078e000b */
[----:B------:R-:W-:Y:S02]  /*8a40*/  IMAD.MOV.U32 R8, RZ, RZ, R15 ;  /* 0x000000ffff087224 */ /* 0x000fe400078e000f */
[----:B------:R-:W-:-:S07]  /*8a50*/  IMAD.SHL.U32 R18, R9, 0x80, RZ ;  /* 0x0000008009127824 */ /* 0x000fce00078e00ff */
.L_x_181:
[----:B------:R-:W0:Y:S01]  /*8a60*/  S2R R12, SR_CgaCtaId ;  /* 0x00000000000c7919 */ /* 0x000e220000008800 */
[----:B------:R-:W-:Y:S02]  /*8a70*/  MOV R9, 0x400 ;  /* 0x0000040000097802 */ /* 0x000fe40000000f00 */
[----:B------:R-:W-:Y:S02]  /*8a80*/  LOP3.LUT P1, RZ, R0, 0x7f, RZ, 0xc0, !PT ;  /* 0x0000007f00ff7812 */ /* 0x000fe4000782c0ff */
[----:B0-----:R-:W-:Y:S02]  /*8a90*/  LEA R19, R12, R9, 0x18 ;  /* 0x000000090c137211 */ /* 0x001fe400078ec0ff */
[----:B------:R-:W-:-:S09]  /*8aa0*/  SHF.L.U32 R9, R7, 0x1f, RZ ;  /* 0x0000001f07097819 */ /* 0x000fd200000006ff */
[----:B------:R-:W0:Y:S01]  /*8ab0*/  @!P1 LDC R12, c[0x0][0x500] ;  /* 0x00014000ff0c9b82 */ /* 0x000e220000000800 */
[----:B------:R-:W-:-:S04]  /*8ac0*/  IMAD R20, R8, 0x8, R19 ;  /* 0x0000000808147824 */ /* 0x000fc800078e0213 */
[----:B------:R-:W1:Y:S02]  /*8ad0*/  SYNCS.PHASECHK.TRANS64.TRYWAIT P0, [R20+URZ+0x28], R9 ;  /* 0x00002809140075a7 */ /* 0x000e64000800017f */
[----:B-1----:R-:W-:Y:S05]  /*8ae0*/  @!P0 BRA `(.L_x_179) ;  /* 0x0000000c009c8947 */ /* 0x002fea0003800000 */
.L_x_199:
[----:B-1----:R-:W-:Y:S01]  /*8af0*/  PRMT R9, R14, 0x9910, RZ ;  /* 0x000099100e097816 */ /* 0x002fe200000000ff */
[----:B0-----:R0:W-:Y:S03]  /*8b00*/  @!P1 SYNCS.ARRIVE.TRANS64 RZ, [R20+URZ], R12 ;  /* 0x0000000c14ff99a7 */ /* 0x0011e6000800003f */
[----:B------:R-:W-:-:S13]  /*8b10*/  ISETP.NE.AND P0, PT, R9, 0x2, PT ;  /* 0x000000020900780c */ /* 0x000fda0003f05270 */
[----:B0-----:R-:W-:Y:S05]  /*8b20*/  @P0 BRA `(.L_x_180) ;  /* 0x0000000000040947 */ /* 0x001fea0003800000 */
[----:B------:R-:W-:Y:S01]  /*8b30*/  BPT.TRAP 0x1 ;  /* 0x000000040000795c */ /* 0x000fe20000300000 */
.L_x_180:
[----:B------:R-:W-:Y:S01]  /*8b40*/  LEA R9, R8, UR27, 0x1 ;  /* 0x0000001b08097c11 */ /* 0x000fe2000f8e08ff */
[----:B------:R-:W-:Y:S01]  /*8b50*/  VIADD R6, R6, 0xffffffff ;  /* 0xffffffff06067836 */ /* 0x000fe20000000000 */
[----:B------:R-:W-:Y:S01]  /*8b60*/  R2UR UR11, R8 ;  /* 0x00000000080b72ca */ /* 0x000fe200000e0000 */
[----:B------:R-:W-:Y:S01]  /*8b70*/  UIADD3 UR16, UP0, UR28, 0xf0, URZ ;  /* 0x000000f01c107890 */ /* 0x000fe2000ff1e03f */
[----:B------:R-:W-:Y:S01]  /*8b80*/  R2UR UR22, R19 ;  /* 0x00000000131672ca */ /* 0x000fe200000e0000 */
[----:B------:R-:W-:Y:S01]  /*8b90*/  IMAD.U32 R9, R9, 0x2000, R19 ;  /* 0x0000200009097824 */ /* 0x000fe200078e0013 */
[----:B------:R-:W-:Y:S01]  /*8ba0*/  R2UR UR23, R18 ;  /* 0x00000000121772ca */ /* 0x000fe200000e0000 */
[----:B------:R-:W-:Y:S01]  /*8bb0*/  UIADD3 UR32, UP1, UR28, 0x1f0, URZ ;  /* 0x000001f01c207890 */ /* 0x000fe2000ff3e03f */
[----:B------:R-:W-:Y:S01]  /*8bc0*/  R2UR UR9, R20 ;  /* 0x00000000140972ca */ /* 0x000fe200000e0000 */
[----:B------:R-:W-:Y:S01]  /*8bd0*/  UIADD3.X UR17, URZ, UR29, URZ, UP0, !UPT ;  /* 0x0000001d3f117290 */ /* 0x000fe200087fe43f */
[----:B------:R-:W-:Y:S01]  /*8be0*/  R2UR UR8, R9 ;  /* 0x00000000090872ca */ /* 0x000fe200000e0000 */
[----:B------:R-:W-:Y:S01]  /*8bf0*/  UPRMT UR20, URZ, 0x5410, UR15 ;  /* 0x000054103f147896 */ /* 0x000fe2000800000f */
[----:B------:R-:W-:Y:S01]  /*8c00*/  R2UR UR10, R21 ;  /* 0x00000000150a72ca */ /* 0x000fe200000e0000 */
[----:B------:R-:W-:Y:S01]  /*8c10*/  VIADD R8, R8, 0x1 ;  /* 0x0000000108087836 */ /* 0x000fe20000000000 */
[----:B------:R-:W-:Y:S01]  /*8c20*/  R2UR UR12, R16 ;  /* 0x00000000100c72ca */ /* 0x000fe200000e0000 */
[----:B------:R-:W-:Y:S01]  /*8c30*/  ULEA UR11, UR11, UR7, 0xc ;  /* 0x000000070b0b7291 */ /* 0x000fe2000f8e603f */
[----:B------:R-:W-:Y:S01]  /*8c40*/  R2UR UR26, R17 ;  /* 0x00000000111a72ca */ /* 0x000fe200000e0000 */
[----:B------:R-:W-:Y:S01]  /*8c50*/  UPRMT UR30, URZ, 0x5410, UR14 ;  /* 0x000054103f1e7896 */ /* 0x000fe2000800000e */
[----:B------:R-:W-:Y:S01]  /*8c60*/  ISETP.GT.AND P1, PT, R6, 0x1, PT ;  /* 0x000000010600780c */ /* 0x000fe20003f24270 */
[----:B------:R-:W-:Y:S01]  /*8c70*/  UIADD3 UR22, UR22, 0x14100, UR11 ;  /* 0x0001410016167890 */ /* 0x000fe2000fffe00b */
[----:B------:R-:W-:Y:S01]  /*8c80*/  ISETP.NE.AND P0, PT, R8, 0x5, PT ;  /* 0x000000050800780c */ /* 0x000fe20003f05270 */
[----:B------:R-:W-:Y:S01]  /*8c90*/  UIADD3.X UR33, URZ, UR29, URZ, UP1, !UPT ;  /* 0x0000001d3f217290 */ /* 0x000fe20008ffe43f */
[----:B------:R-:W-:Y:S01]  /*8ca0*/  VIADD R21, R21, 0x40 ;  /* 0x0000004015157836 */ /* 0x000fe20000000000 */
[----:B------:R-:W-:Y:S01]  /*8cb0*/  UIADD3 UR8, UR8, 0x100, URZ ;  /* 0x0000010008087890 */ /* 0x000fe2000fffe03f */
[----:B------:R-:W-:Y:S01]  /*8cc0*/  SEL R12, RZ, 0x1, P0 ;  /* 0x00000001ff0c7807 */ /* 0x000fe20000000000 */
[----:B------:R-:W-:Y:S01]  /*8cd0*/  UMOV UR18, 0x0 ;  /* 0x0000000000127882 */ /* 0x000fe20000000000 */
[----:B------:R-:W-:Y:S01]  /*8ce0*/  UMOV UR19, 0x10000000 ;  /* 0x1000000000137882 */ /* 0x000fe20000000000 */
[----:B------:R-:W-:Y:S01]  /*8cf0*/  UMOV UR11, UR23 ;  /* 0x00000017000b7c82 */ /* 0x000fe20008000000 */
[----:B------:R-:W-:-:S02]  /*8d00*/  LOP3.LUT R7, R7, R12, RZ, 0x3c, !PT ;  /* 0x0000000c07077212 */ /* 0x000fc400078e3cff */
[----:B------:R-:W-:Y:S02]  /*8d10*/  SEL R8, R8, RZ, P0 ;  /* 0x000000ff08087207 */ /* 0x000fe40000000000 */
[----:B------:R0:W-:Y:S02]  /*8d20*/  UTMALDG.3D.MULTICAST [UR8], [UR16], UR20, desc[UR18] ;  /* 0x00001208100073b4 */ /* 0x0001e40008011814 */
[----:B0-----:R-:W-:Y:S01]  /*8d30*/  UMOV UR8, UR22 ;  /* 0x0000001600087c82 */ /* 0x001fe20008000000 */
[----:B------:R-:W-:Y:S02]  /*8d40*/  UMOV UR11, UR26 ;  /* 0x0000001a000b7c82 */ /* 0x000fe40008000000 */
[----:B------:R0:W-:Y:S02]  /*8d50*/  UTMALDG.3D.MULTICAST [UR8], [UR32], UR30, desc[UR18] ;  /* 0x00001208200073b4 */ /* 0x0001e4000801181e */
[----:B0-----:R-:W-:Y:S05]  /*8d60*/  @P1 BRA `(.L_x_181) ;  /* 0xfffffffc003c1947 */ /* 0x001fea000383ffff */
.L_x_178:
[----:B------:R-:W-:Y:S05]  /*8d70*/  BSYNC B1 ;  /* 0x0000000000017941 */ /* 0x000fea0003800000 */
.L_x_177:
[----:B------:R-:W-:Y:S01]  /*8d80*/  LOP3.LUT P1, RZ, R13, 0xff, RZ, 0xc0, !PT ;  /* 0x000000ff0dff7812 */ /* 0x000fe2000782c0ff */
[C---:B------:R-:W-:Y:S01]  /*8d90*/  IMAD.IADD R15, R10.reuse, 0x1, R15 ;  /* 0x000000010a0f7824 */ /* 0x040fe200078e020f */
[----:B------:R-:W-:Y:S01]  /*8da0*/  ULDC.64 UR8, c[0x0][0x650] ;  /* 0x0001940000087ab9 */ /* 0x000fe20000000a00 */
[C---:B------:R-:W-:Y:S01]  /*8db0*/  ISETP.GE.U32.AND P2, PT, R10.reuse, 0x5, PT ;  /* 0x000000050a00780c */ /* 0x040fe20003f46070 */
[----:B------:R-:W-:Y:S01]  /*8dc0*/  BSSY B1, `(.L_x_182) ;  /* 0x0000069000017945 */ /* 0x000fe20003800000 */
[----:B------:R-:W-:Y:S01]  /*8dd0*/  IMAD.MOV.U32 R17, RZ, RZ, -0x1 ;  /* 0xffffffffff117424 */ /* 0x000fe200078e00ff */
[----:B------:R-:W-:Y:S01]  /*8de0*/  ISETP.GT.U32.AND P0, PT, R15, 0x4, PT ;  /* 0x000000040f00780c */ /* 0x000fe20003f04070 */
[----:B------:R-:W-:Y:S01]  /*8df0*/  IMAD.MOV.U32 R16, RZ, RZ, -0x1 ;  /* 0xffffffffff107424 */ /* 0x000fe200078e00ff */
[----:B------:R-:W-:Y:S02]  /*8e00*/  PRMT R13, RZ, 0x7610, R13 ;  /* 0x00007610ff0d7816 */ /* 0x000fe4000000000d */
[----:B------:R-:W-:-:S03]  /*8e10*/  ISETP.LT.U32.AND P0, PT, R10, 0x5, P0 ;  /* 0x000000050a00780c */ /* 0x000fc60000701070 */
[----:B------:R-:W0:Y:S01]  /*8e20*/  @P1 S2R R7, SR_CgaCtaId ;  /* 0x0000000000071919 */ /* 0x000e220000008800 */
[----:B------:R-:W-:-:S04]  /*8e30*/  @P1 MOV R6, 0x400 ;  /* 0x0000040000061802 */ /* 0x000fc80000000f00 */
[----:B0-----:R-:W-:Y:S01]  /*8e40*/  @P1 LEA R8, R7, R6, 0x18 ;  /* 0x0000000607081211 */ /* 0x001fe200078ec0ff */
[----:B------:R-:W-:Y:S01]  /*8e50*/  IMAD.WIDE.U32 R6, R15, -0x33333333, RZ ;  /* 0xcccccccd0f067825 */ /* 0x000fe200078e00ff */
[----:B------:R-:W-:Y:S02]  /*8e60*/  SEL R6, RZ, 0x1, !P0 ;  /* 0x00000001ff067807 */ /* 0x000fe40004000000 */
[----:B------:R0:W-:Y:S01]  /*8e70*/  @P1 SYNCS.ARRIVE.TRANS64.A1T0 RZ, [R8+URZ+0x68], RZ ;  /* 0x000068ff08ff19a7 */ /* 0x0001e2000810003f */
[----:B------:R-:W-:Y:S02]  /*8e80*/  IADD3 R2, P1, R2, UR24, RZ ;  /* 0x0000001802027c10 */ /* 0x000fe4000ff3e0ff */
[----:B------:R-:W-:Y:S01]  /*8e90*/  LOP3.LUT R11, R11, R6, RZ, 0x3c, !PT ;  /* 0x000000060b0b7212 */ /* 0x000fe200078e3cff */
[----:B------:R-:W-:Y:S01]  /*8ea0*/  IMAD.MOV.U32 R6, RZ, RZ, -0x1 ;  /* 0xffffffffff067424 */ /* 0x000fe200078e00ff */
[----:B------:R-:W-:Y:S02]  /*8eb0*/  IADD3.X R3, R3, UR21, RZ, P1, !PT ;  /* 0x0000001503037c10 */ /* 0x000fe40008ffe4ff */
[----:B------:R-:W-:-:S02]  /*8ec0*/  ISETP.GE.U32.AND P0, PT, R2, UR8, PT ;  /* 0x0000000802007c0c */ /* 0x000fc4000bf06070 */
[----:B0-----:R-:W-:Y:S02]  /*8ed0*/  SHF.R.U32.HI R8, RZ, 0x2, R7 ;  /* 0x00000002ff087819 */ /* 0x001fe40000011607 */
[----:B------:R-:W-:Y:S02]  /*8ee0*/  ISETP.GE.U32.AND.EX P0, PT, R3, UR9, PT, P0 ;  /* 0x0000000903007c0c */ /* 0x000fe4000bf06100 */
[----:B------:R-:W-:Y:S01]  /*8ef0*/  @P2 LOP3.LUT R11, R11, 0x1, R8, 0x78, !PT ;  /* 0x000000010b0b2812 */ /* 0x000fe200078e7808 */
[----:B------:R-:W-:Y:S01]  /*8f00*/  IMAD R15, R8, -0x5, R15 ;  /* 0xfffffffb080f7824 */ /* 0x000fe200078e020f */
[----:B------:R-:W-:-:S09]  /*8f10*/  PRMT R7, RZ, 0x7610, R7 ;  /* 0x00007610ff077816 */ /* 0x000fd20000000007 */
[----:B------:R-:W-:Y:S05]  /*8f20*/  @P0 BRA `(.L_x_183) ;  /* 0x0000000400480947 */ /* 0x000fea0003800000 */
[----:B------:R-:W0:Y:S01]  /*8f30*/  S2R R17, SR_CTAID.X ;  /* 0x0000000000117919 */ /* 0x000e220000002500 */
[----:B------:R-:W-:Y:S01]  /*8f40*/  ULDC.64 UR8, c[0x0][0x628] ;  /* 0x00018a0000087ab9 */ /* 0x000fe20000000a00 */
[----:B------:R-:W1:Y:S01]  /*8f50*/  LDC R18, c[0x0][0x144] ;  /* 0x00005100ff127b82 */ /* 0x000e620000000800 */
[----:B------:R-:W-:Y:S01]  /*8f60*/  ISETP.NE.U32.AND P0, PT, RZ, UR8, PT ;  /* 0x00000008ff007c0c */ /* 0x000fe2000bf05070 */
[----:B------:R-:W2:Y:S01]  /*8f70*/  S2R R12, SR_CTAID.Y ;  /* 0x00000000000c7919 */ /* 0x000ea20000002600 */
[----:B------:R-:W-:Y:S01]  /*8f80*/  ULDC UR10, c[0x0][0x150] ;  /* 0x00005400000a7ab9 */ /* 0x000fe20000000800 */
[----:B------:R-:W-:Y:S01]  /*8f90*/  ULDC UR11, c[0x0][0x630] ;  /* 0x00018c00000b7ab9 */ /* 0x000fe20000000800 */
[----:B------:R-:W-:Y:S01]  /*8fa0*/  ISETP.NE.AND.EX P0, PT, RZ, UR9, PT, P0 ;  /* 0x00000009ff007c0c */ /* 0x000fe2000bf05300 */
[----:B------:R-:W-:Y:S01]  /*8fb0*/  IMAD.MOV.U32 R6, RZ, RZ, R2 ;  /* 0x000000ffff067224 */ /* 0x000fe200078e0002 */
[----:B0-----:R-:W-:-:S05]  /*8fc0*/  I2FP.F32.U32 R7, R17 ;  /* 0x0000001100077245 */ /* 0x001fca0000201000 */
[----:B------:R-:W-:Y:S01]  /*8fd0*/  FMUL R20, R7, UR10 ;  /* 0x0000000a07147c20 */ /* 0x000fe20008400000 */
[----:B------:R-:W-:-:S05]  /*8fe0*/  IMAD.MOV.U32 R7, RZ, RZ, R3 ;  /* 0x000000ffff077224 */ /* 0x000fca00078e0003 */
[----:B--2---:R-:W-:Y:S05]  /*8ff0*/  @!P0 BRA `(.L_x_184) ;  /* 0x0000000000288947 */ /* 0x004fea0003800000 */
[----:B------:R-:W-:Y:S02]  /*9000*/  ULDC UR10, c[0x0][0x634] ;  /* 0x00018d00000a7ab9 */ /* 0x000fe40000000800 */
[----:B------:R-:W-:-:S05]  /*9010*/  IADD3 R7, P0, R2, UR10, RZ ;  /* 0x0000000a02077c10 */ /* 0x000fca000ff1e0ff */
[----:B------:R-:W-:-:S04]  /*9020*/  IMAD.X R19, RZ, RZ, R3, P0 ;  /* 0x000000ffff137224 */ /* 0x000fc800000e0603 */
[----:B------:R-:W-:-:S04]  /*9030*/  IMAD.WIDE.U32 R8, R19, UR8, RZ ;  /* 0x0000000813087c25 */ /* 0x000fc8000f8e00ff */
[----:B------:R-:W-:-:S04]  /*9040*/  IMAD.WIDE.U32 R8, P0, R7, UR9, R8 ;  /* 0x0000000907087c25 */ /* 0x000fc8000f800008 */
[----:B------:R-:W-:-:S04]  /*9050*/  IMAD.WIDE.U32 R6, R7, UR8, RZ ;  /* 0x0000000807067c25 */ /* 0x000fc8000f8e00ff */
[----:B------:R-:W-:Y:S01]  /*9060*/  IMAD.MOV.U32 R6, RZ, RZ, R9 ;  /* 0x000000ffff067224 */ /* 0x000fe200078e0009 */
[----:B------:R-:W-:Y:S01]  /*9070*/  IADD3 RZ, P1, R7, R8, RZ ;  /* 0x0000000807ff7210 */ /* 0x000fe20007f3e0ff */
[----:B------:R-:W-:-:S04]  /*9080*/  IMAD.X R7, RZ, RZ, RZ, P0 ;  /* 0x000000ffff077224 */ /* 0x000fc800000e06ff */
[----:B------:R-:W-:-:S08]  /*9090*/  IMAD.WIDE.U32.X R6, R19, UR9, R6, P1 ;  /* 0x0000000913067c25 */ /* 0x000fd000088e0406 */
.L_x_184:
[--C-:B------:R-:W-:Y:S01]  /*90a0*/  SHF.R.U64 R16, R6, UR11, R7.reuse ;  /* 0x0000000b06107c19 */ /* 0x100fe20008001207 */
[----:B------:R-:W0:Y:S01]  /*90b0*/  F2I.U32.TRUNC.NTZ R20, R20 ;  /* 0x0000001400147305 */ /* 0x000e22000020f000 */
[----:B------:R-:W-:Y:S01]  /*90c0*/  SHF.R.U32.HI R6, RZ, UR11, R7 ;  /* 0x0000000bff067c19 */ /* 0x000fe20008011607 */
[----:B------:R-:W-:Y:S01]  /*90d0*/  ULDC.64 UR8, c[0x0][0x620] ;  /* 0x0001880000087ab9 */ /* 0x000fe20000000a00 */
[----:B------:R-:W-:Y:S01]  /*90e0*/  IADD3 R9, P0, RZ, -R16, RZ ;  /* 0x80000010ff097210 */ /* 0x000fe20007f1e0ff */
[----:B------:R-:W-:Y:S01]  /*90f0*/  ULDC.64 UR10, c[0x0][0x640] ;  /* 0x00019000000a7ab9 */ /* 0x000fe20000000a00 */
[----:B------:R-:W2:Y:S03]  /*9100*/  LDC R21, c[0x0][0x148] ;  /* 0x00005200ff157b82 */ /* 0x000ea60000000800 */
[----:B------:R-:W-:Y:S01]  /*9110*/  IMAD.X R6, RZ, RZ, ~R6, P0 ;  /* 0x000000ffff067224 */ /* 0x000fe200000e0e06 */
[----:B------:R-:W-:-:S03]  /*9120*/  ISETP.NE.U32.AND P0, PT, RZ, UR10, PT ;  /* 0x0000000aff007c0c */ /* 0x000fc6000bf05070 */
[----:B------:R-:W-:Y:S01]  /*9130*/  IMAD R8, R6, UR8, RZ ;  /* 0x0000000806087c24 */ /* 0x000fe2000f8e02ff */
[----:B------:R-:W-:Y:S01]  /*9140*/  ISETP.NE.AND.EX P0, PT, RZ, UR11, PT, P0 ;  /* 0x0000000bff007c0c */ /* 0x000fe2000bf05300 */
[----:B------:R-:W-:Y:S01]  /*9150*/  IMAD.WIDE.U32 R6, R9, UR8, R2 ;  /* 0x0000000809067c25 */ /* 0x000fe2000f8e0002 */
[----:B------:R-:W-:-:S03]  /*9160*/  ULDC UR8, c[0x0][0x618] ;  /* 0x0001860000087ab9 */ /* 0x000fc60000000800 */
[----:B------:R-:W-:Y:S01]  /*9170*/  IMAD R9, R9, UR9, R8 ;  /* 0x0000000909097c24 */ /* 0x000fe2000f8e0208 */
[----:B------:R-:W-:Y:S01]  /*9180*/  ULDC UR9, c[0x0][0x154] ;  /* 0x0000550000097ab9 */ /* 0x000fe20000000800 */
[----:B0-----:R-:W-:Y:S02]  /*9190*/  IMAD.MOV R8, RZ, RZ, -R20 ;  /* 0x000000ffff087224 */ /* 0x001fe400078e0a14 */
[----:B------:R-:W-:Y:S02]  /*91a0*/  IMAD.IADD R7, R7, 0x1, R9 ;  /* 0x0000000107077824 */ /* 0x000fe400078e0209 */
[----:B-1----:R-:W-:Y:S01]  /*91b0*/  IMAD R17, R18, R8, R17 ;  /* 0x0000000812117224 */ /* 0x002fe200078e0211 */
[----:B------:R-:W-:Y:S02]  /*91c0*/  I2FP.F32.U32 R8, R12 ;  /* 0x0000000c00087245 */ /* 0x000fe40000201000 */
[--C-:B------:R-:W-:Y:S02]  /*91d0*/  SHF.R.U64 R18, R6, UR8, R7.reuse ;  /* 0x0000000806127c19 */ /* 0x100fe40008001207 */
[----:B------:R-:W-:Y:S01]  /*91e0*/  SHF.R.U32.HI R7, RZ, UR8, R7 ;  /* 0x00000008ff077c19 */ /* 0x000fe20008011607 */
[----:B------:R-:W-:Y:S01]  /*91f0*/  FMUL R8, R8, UR9 ;  /* 0x0000000908087c20 */ /* 0x000fe20008400000 */
[----:B------:R-:W-:-:S02]  /*9200*/  ULDC UR8, c[0x0][0x608] ;  /* 0x0001820000087ab9 */ /* 0x000fc40000000800 */
[--C-:B------:R-:W-:Y:S01]  /*9210*/  SHF.R.U64 R20, R18, UR8, R7.reuse ;  /* 0x0000000812147c19 */ /* 0x100fe20008001207 */
[----:B------:R0:W1:Y:S01]  /*9220*/  F2I.U32.TRUNC.NTZ R22, R8 ;  /* 0x0000000800167305 */ /* 0x000062000020f000 */
[----:B------:R-:W-:Y:S01]  /*9230*/  SHF.R.U32.HI R7, RZ, UR8, R7 ;  /* 0x00000008ff077c19 */ /* 0x000fe20008011607 */
[----:B------:R-:W-:-:S03]  /*9240*/  ULDC UR8, c[0x0][0x658] ;  /* 0x0001960000087ab9 */ /* 0x000fc60000000800 */
[--C-:B------:R-:W-:Y:S02]  /*9250*/  SHF.R.U64 R19, R20, UR8, R7.reuse ;  /* 0x0000000814137c19 */ /* 0x100fe40008001207 */
[----:B------:R-:W-:-:S03]  /*9260*/  SHF.R.U32.HI R23, RZ, UR8, R7 ;  /* 0x00000008ff177c19 */ /* 0x000fc60008011607 */
[----:B------:R-:W-:Y:S02]  /*9270*/  IMAD.MOV.U32 R6, RZ, RZ, R19 ;  /* 0x000000ffff067224 */ /* 0x000fe400078e0013 */
[----:B------:R-:W-:Y:S01]  /*9280*/  IMAD.MOV.U32 R7, RZ, RZ, R23 ;  /* 0x000000ffff077224 */ /* 0x000fe200078e0017 */
[----:B0-----:R-:W-:Y:S06]  /*9290*/  @!P0 BRA `(.L_x_185) ;  /* 0x0000000000288947 */ /* 0x001fec0003800000 */
        /* <DEDUP_REMOVED lines=10> */
.L_x_185:
[----:B------:R-:W-:Y:S01]  /*9340*/  ULDC UR8, c[0x0][0x648] ;  /* 0x0001920000087ab9 */ /* 0x000fe20000000800 */
[----:B-1----:R-:W-:Y:S01]  /*9350*/  IMAD.MOV R22, RZ, RZ, -R22 ;  /* 0x000000ffff167224 */ /* 0x002fe200078e0a16 */
[----:B------:R-:W-:Y:S01]  /*9360*/  SHF.R.U64 R7, R6, UR8, R7 ;  /* 0x0000000806077c19 */ /* 0x000fe20008001207 */
[----:B------:R-:W-:Y:S01]  /*9370*/  ULDC UR8, c[0x0][0x638] ;  /* 0x00018e0000087ab9 */ /* 0x000fe20000000800 */
[----:B------:R-:W-:Y:S01]  /*9380*/  LOP3.LUT R6, R20, UR13, RZ, 0xc0, !PT ;  /* 0x0000000d14067c12 */ /* 0x000fe2000f8ec0ff */
[----:B--2---:R-:W-:Y:S01]  /*9390*/  @P3 IMAD R17, R21, R22, R12 ;  /* 0x0000001615113224 */ /* 0x004fe200078e020c */
[----:B------:R-:W-:Y:S01]  /*93a0*/  LOP3.LUT R18, R18, UR4, RZ, 0xc0, !PT ;  /* 0x0000000412127c12 */ /* 0x000fe2000f8ec0ff */
[----:B------:R-:W-:Y:S01]  /*93b0*/  IMAD.MOV R8, RZ, RZ, -R7 ;  /* 0x000000ffff087224 */ /* 0x000fe200078e0a07 */
[----:B------:R-:W-:Y:S01]  /*93c0*/  ULDC UR9, c[0x0][0x610] ;  /* 0x0001840000097ab9 */ /* 0x000fe20000000800 */
[----:B------:R-:W-:Y:S02]  /*93d0*/  IMAD R6, R7, UR5, R6 ;  /* 0x0000000507067c24 */ /* 0x000fe4000f8e0206 */
[----:B------:R-:W-:Y:S01]  /*93e0*/  IMAD R19, R8, UR8, R19 ;  /* 0x0000000808137c24 */ /* 0x000fe2000f8e0213 */
[----:B------:R-:W-:Y:S01]  /*93f0*/  ULDC UR8, c[0x0][0x600] ;  /* 0x0001800000087ab9 */ /* 0x000fe20000000800 */
[----:B------:R-:W-:-:S02]  /*9400*/  IMAD R6, R6, UR9, R17 ;  /* 0x0000000906067c24 */ /* 0x000fc4000f8e0211 */
[----:B------:R-:W-:Y:S02]  /*9410*/  IMAD R19, R19, UR8, R18 ;  /* 0x0000000813137c24 */ /* 0x000fe4000f8e0212 */
[----:B------:R-:W-:-:S03]  /*9420*/  IMAD.MOV.U32 R7, RZ, RZ, 0x1 ;  /* 0x00000001ff077424 */ /* 0x000fc600078e00ff */
[----:B------:R-:W-:Y:S02]  /*9430*/  SEL R17, R19, R6, !P3 ;  /* 0x0000000613117207 */ /* 0x000fe40005800000 */
[----:B------:R-:W-:-:S07]  /*9440*/  SEL R6, R6, R19, !P3 ;  /* 0x0000001306067207 */ /* 0x000fce0005800000 */
.L_x_183:
[----:B------:R-:W-:Y:S05]  /*9450*/  BSYNC B1 ;  /* 0x0000000000017941 */ /* 0x000fea0003800000 */
.L_x_182:
[----:B------:R-:W-:-:S13]  /*9460*/  LOP3.LUT P0, RZ, R7, 0xff, RZ, 0xc0, !PT ;  /* 0x000000ff07ff7812 */ /* 0x000fda000780c0ff */
[----:B------:R-:W-:Y:S05]  /*9470*/  @P0 BRA `(.L_x_186) ;  /* 0xfffffff400400947 */ /* 0x000fea000383ffff */
[----:B------:R-:W-:Y:S05]  /*9480*/  BSYNC B0 ;  /* 0x0000000000007941 */ /* 0x000fea0003800000 */
.L_x_175:
[----:B------:R-:W-:-:S03]  /*9490*/  UMOV UR8, 0xffffffff ;  /* 0xffffffff00087882 */ /* 0x000fc60000000000 */
[----:B------:R-:W-:Y:S05]  /*94a0*/  BRA.DIV UR8, `(.L_x_187) ;  /* 0x0000000608407947 */ /* 0x000fea000b800000 */
[----:B------:R-:W-:-:S13]  /*94b0*/  ELECT P0, URZ, PT ;  /* 0x00000000003f782f */ /* 0x000fda0003800000 */
.L_x_202:
[----:B------:R-:W-:Y:S04]  /*94c0*/  BSSY B0, `(.L_x_188) ;  /* 0x0000034000007945 */ /* 0x000fe80003800000 */
[----:B------:R-:W-:Y:S05]  /*94d0*/  @!P0 BRA `(.L_x_189) ;  /* 0x0000000000c88947 */ /* 0x000fea0003800000 */
[----:B------:R-:W-:-:S04]  /*94e0*/  LOP3.LUT R4, R4, 0x2, RZ, 0xfc, !PT ;  /* 0x0000000204047812 */ /* 0x000fc800078efcff */
[----:B------:R-:W-:-:S13]  /*94f0*/  ISETP.NE.AND P0, PT, R4, 0x3, PT ;  /* 0x000000030400780c */ /* 0x000fda0003f05270 */
[----:B------:R-:W-:Y:S05]  /*9500*/  @!P0 BRA `(.L_x_190) ;  /* 0x0000000000048947 */ /* 0x000fea0003800000 */
[----:B------:R-:W-:Y:S01]  /*9510*/  BPT.TRAP 0x1 ;  /* 0x000000040000795c */ /* 0x000fe20000300000 */
.L_x_190:
[----:B------:R-:W0:Y:S01]  /*9520*/  S2R R3, SR_CgaCtaId ;  /* 0x0000000000037919 */ /* 0x000e220000008800 */
[----:B------:R-:W-:-:S04]  /*9530*/  MOV R0, 0x400 ;  /* 0x0000040000007802 */ /* 0x000fc80000000f00 */
[----:B0-----:R-:W-:Y:S02]  /*9540*/  LEA R0, R3, R0, 0x18 ;  /* 0x0000000003007211 */ /* 0x001fe400078ec0ff */
[----:B------:R-:W-:-:S03]  /*9550*/  SHF.L.U32 R3, R11, 0x1f, RZ ;  /* 0x0000001f0b037819 */ /* 0x000fc600000006ff */
[----:B------:R-:W-:-:S04]  /*9560*/  VIADD R0, R0, 0x28 ;  /* 0x0000002800007836 */ /* 0x000fc80000000000 */
[C---:B------:R-:W-:Y:S02]  /*9570*/  IMAD R6, R15.reuse, 0x8, R0 ;  /* 0x000000080f067824 */ /* 0x040fe400078e0200 */
[----:B------:R-:W-:Y:S02]  /*9580*/  VIADD R15, R15, 0x1 ;  /* 0x000000010f0f7836 */ /* 0x000fe40000000000 */
[----:B------:R-:W0:Y:S03]  /*9590*/  SYNCS.PHASECHK.TRANS64.TRYWAIT P0, [R6+URZ], R3 ;  /* 0x00000003060075a7 */ /* 0x000e26000800017f */
[----:B------:R-:W-:-:S04]  /*95a0*/  ISETP.NE.AND P1, PT, R15, 0x5, PT ;  /* 0x000000050f00780c */ /* 0x000fc80003f25270 */
[----:B------:R-:W-:Y:S02]  /*95b0*/  SEL R2, RZ, 0x1, P1 ;  /* 0x00000001ff027807 */ /* 0x000fe40000800000 */
[----:B------:R-:W-:Y:S02]  /*95c0*/  SEL R15, R15, RZ, P1 ;  /* 0x000000ff0f0f7207 */ /* 0x000fe40000800000 */
[----:B------:R-:W-:-:S03]  /*95d0*/  LOP3.LUT R8, R11, R2, RZ, 0x3c, !PT ;  /* 0x000000020b087212 */ /* 0x000fc600078e3cff */
[----:B------:R-:W-:Y:S01]  /*95e0*/  IMAD R7, R15, 0x8, R0 ;  /* 0x000000080f077824 */ /* 0x000fe200078e0200 */
[----:B------:R-:W-:Y:S01]  /*95f0*/  SHF.L.U32 R4, R8, 0x1f, RZ ;  /* 0x0000001f08047819 */ /* 0x000fe200000006ff */
[----:B0-----:R-:W-:Y:S06]  /*9600*/  @!P0 BRA `(.L_x_191) ;  /* 0x0000000400088947 */ /* 0x001fec0003800000 */
.L_x_203:
[----:B------:R-:W1:Y:S01]  /*9610*/  SYNCS.PHASECHK.TRANS64.TRYWAIT P0, [R7+URZ], R4 ;  /* 0x00000004070075a7 */ /* 0x000e62000800017f */
[----:B------:R-:W-:-:S05]  /*9620*/  VIADD R2, R15, 0x1 ;  /* 0x000000010f027836 */ /* 0x000fca0000000000 */
[----:B------:R-:W-:-:S04]  /*9630*/  ISETP.NE.AND P1, PT, R2, 0x5, PT ;  /* 0x000000050200780c */ /* 0x000fc80003f25270 */
[----:B0-----:R-:W-:Y:S02]  /*9640*/  SEL R3, RZ, 0x1, P1 ;  /* 0x00000001ff037807 */ /* 0x001fe40000800000 */
[----:B------:R-:W-:Y:S02]  /*9650*/  SEL R9, R2, RZ, P1 ;  /* 0x000000ff02097207 */ /* 0x000fe40000800000 */
[----:B------:R-:W-:-:S03]  /*9660*/  LOP3.LUT R8, R8, R3, RZ, 0x3c, !PT ;  /* 0x0000000308087212 */ /* 0x000fc600078e3cff */
[----:B------:R-:W-:Y:S01]  /*9670*/  IMAD R10, R9, 0x8, R0 ;  /* 0x00000008090a7824 */ /* 0x000fe200078e0200 */
[----:B------:R-:W-:Y:S01]  /*9680*/  SHF.L.U32 R5, R8, 0x1f, RZ ;  /* 0x0000001f08057819 */ /* 0x000fe200000006ff */
[----:B-1----:R-:W-:Y:S06]  /*9690*/  @!P0 BRA `(.L_x_192) ;  /* 0x0000000000f88947 */ /* 0x002fec0003800000 */
.L_x_204:
[----:B------:R-:W1:Y:S01]  /*96a0*/  SYNCS.PHASECHK.TRANS64.TRYWAIT P0, [R10+URZ], R5 ;  /* 0x000000050a0075a7 */ /* 0x000e62000800017f */
[----:B------:R-:W-:-:S05]  /*96b0*/  VIADD R2, R9, 0x1 ;  /* 0x0000000109027836 */ /* 0x000fca0000000000 */
[----:B------:R-:W-:-:S04]  /*96c0*/  ISETP.NE.AND P1, PT, R2, 0x5, PT ;  /* 0x000000050200780c */ /* 0x000fc80003f25270 */
[----:B------:R-:W-:Y:S02]  /*96d0*/  SEL R3, RZ, 0x1, P1 ;  /* 0x00000001ff037807 */ /* 0x000fe40000800000 */
[----:B0-----:R-:W-:Y:S02]  /*96e0*/  SEL R7, R2, RZ, P1 ;  /* 0x000000ff02077207 */ /* 0x001fe40000800000 */
[----:B------:R-:W-:-:S03]  /*96f0*/  LOP3.LUT R9, R8, R3, RZ, 0x3c, !PT ;  /* 0x0000000308097212 */ /* 0x000fc600078e3cff */
[----:B------:R-:W-:Y:S01]  /*9700*/  IMAD R11, R7, 0x8, R0 ;  /* 0x00000008070b7824 */ /* 0x000fe200078e0200 */
[----:B------:R-:W-:Y:S01]  /*9710*/  SHF.L.U32 R6, R9, 0x1f, RZ ;  /* 0x0000001f09067819 */ /* 0x000fe200000006ff */
[----:B-1----:R-:W-:Y:S06]  /*9720*/  @!P0 BRA `(.L_x_193) ;  /* 0x0000000000e88947 */ /* 0x002fec0003800000 */
.L_x_205:
[----:B------:R-:W1:Y:S01]  /*9730*/  SYNCS.PHASECHK.TRANS64.TRYWAIT P0, [R11+URZ], R6 ;  /* 0x000000060b0075a7 */ /* 0x000e62000800017f */
[----:B------:R-:W-:-:S05]  /*9740*/  VIADD R2, R7, 0x1 ;  /* 0x0000000107027836 */ /* 0x000fca0000000000 */
[----:B------:R-:W-:-:S04]  /*9750*/  ISETP.NE.AND P1, PT, R2, 0x5, PT ;  /* 0x000000050200780c */ /* 0x000fc80003f25270 */
[----:B------:R-:W-:Y:S02]  /*9760*/  SEL R4, RZ, 0x1, P1 ;  /* 0x00000001ff047807 */ /* 0x000fe40000800000 */
[----:B------:R-:W-:Y:S02]  /*9770*/  SEL R3, R2, RZ, P1 ;  /* 0x000000ff02037207 */ /* 0x000fe40000800000 */
[----:B------:R-:W-:Y:S01]  /*9780*/  LOP3.LUT R4, R9, R4, RZ, 0x3c, !PT ;  /* 0x0000000409047212 */ /* 0x000fe200078e3cff */
[----:B-1----:R-:W-:Y:S06]  /*9790*/  @!P0 BRA `(.L_x_194) ;  /* 0x0000000000e08947 */ /* 0x002fec0003800000 */
.L_x_206:
[----:B------:R-:W-:Y:S01]  /*97a0*/  IMAD R3, R3, 0x8, R0 ;  /* 0x0000000803037824 */ /* 0x000fe200078e0200 */
[----:B------:R-:W-:-:S07]  /*97b0*/  SHF.L.U32 R0, R4, 0x1f, RZ ;  /* 0x0000001f04007819 */ /* 0x000fce00000006ff */
.L_x_195:
[----:B--2---:R2:W3:Y:S02]  /*97c0*/  SYNCS.PHASECHK.TRANS64.TRYWAIT P0, [R3+URZ], R0 ;  /* 0x00000000030075a7 */ /* 0x0044e4000800017f */
[----:B---3--:R-:W-:Y:S05]  /*97d0*/  @!P0 NANOSLEEP.SYNCS 0x989680 ;  /* 0x009896800000895d */ /* 0x008fea0003900000 */
[----:B------:R-:W3:Y:S02]  /*97e0*/  @!P0 SYNCS.PHASECHK.TRANS64 P0, [R3+URZ], R0 ;  /* 0x00000000030085a7 */ /* 0x000ee4000800007f */
[----:B---3--:R-:W-:Y:S05]  /*97f0*/  @!P0 BRA `(.L_x_195) ;  /* 0xfffffffc00f08947 */ /* 0x008fea000383ffff */
.L_x_189:
[----:B------:R-:W-:Y:S05]  /*9800*/  BSYNC B0 ;  /* 0x0000000000007941 */ /* 0x000fea0003800000 */
.L_x_188:
[----:B------:R-:W-:Y:S05]  /*9810*/  EXIT ;  /* 0x000000000000794d */ /* 0x000fea0003800000 */
.L_x_21:
[----:B-1----:R-:W-:-:S04]  /*9820*/  IMAD.U32 R13, RZ, RZ, UR6 ;  /* 0x00000006ff0d7e24 */ /* 0x002fc8000f8e00ff */
[----:B------:R1:W4:Y:S03]  /*9830*/  SYNCS.PHASECHK.TRANS64.TRYWAIT P0, [R13+URZ], R12 ;  /* 0x0000000c0d0075a7 */ /* 0x000326000800017f */
[----:B----4-:R-:W-:Y:S05]  /*9840*/  @!P0 NANOSLEEP.SYNCS 0x989680 ;  /* 0x009896800000895d */ /* 0x010fea0003900000 */
[----:B------:R-:W4:Y:S02]  /*9850*/  @!P0 SYNCS.PHASECHK.TRANS64 P0, [R13+URZ], R12 ;  /* 0x0000000c0d0085a7 */ /* 0x000f24000800007f */
[----:B----4-:R-:W-:Y:S05]  /*9860*/  @!P0 BRA `(.L_x_21) ;  /* 0xfffffffc00ec8947 */ /* 0x010fea000383ffff */
[----:B------:R-:W-:Y:S05]  /*9870*/  BRA `(.L_x_20) ;  /* 0xffffff7c00e87947 */ /* 0x000fea000383ffff */
.L_x_27:
[----:B-1----:R-:W-:-:S04]  /*9880*/  IMAD.U32 R15, RZ, RZ, UR12 ;  /* 0x0000000cff0f7e24 */ /* 0x002fc8000f8e00ff */
[----:B------:R1:W4:Y:S03]  /*9890*/  SYNCS.PHASECHK.TRANS64.TRYWAIT P0, [R15+URZ], R14 ;  /* 0x0000000e0f0075a7 */ /* 0x000326000800017f */
[----:B----4-:R-:W-:Y:S05]  /*98a0*/  @!P0 NANOSLEEP.SYNCS 0x989680 ;  /* 0x009896800000895d */ /* 0x010fea0003900000 */
[----:B------:R-:W4:Y:S02]  /*98b0*/  @!P0 SYNCS.PHASECHK.TRANS64 P0, [R15+URZ], R14 ;  /* 0x0000000e0f0085a7 */ /* 0x000f24000800007f */
[----:B----4-:R-:W-:Y:S05]  /*98c0*/  @!P0 BRA `(.L_x_27) ;  /* 0xfffffffc00ec8947 */ /* 0x010fea000383ffff */
[----:B------:R-:W-:Y:S05]  /*98d0*/  BRA `(.L_x_26) ;  /* 0xffffff8800547947 */ /* 0x000fea000383ffff */
.L_x_176:
[----:B------:R-:W-:Y:S01]  /*98e0*/  BSSY B1, `(.L_x_196) ;  /* 0x0000006000017945 */ /* 0x000fe20003800000 */
[----:B------:R-:W-:-:S07]  /*98f0*/  IMAD.MOV.U32 R7, RZ, RZ, -0x1 ;  /* 0xffffffffff077424 */ /* 0x000fce00078e00ff */
[----:B------:R-:W-:Y:S05]  /*9900*/  WARPSYNC.COLLECTIVE R7, `(.L_x_197) ;  /* 0x00000000070c7348 */ /* 0x000fea0003c00000 */
[----:B------:R-:W-:Y:S02]  /*9910*/  ELECT P0, UR62, PT ;  /* 0x00000000003e782f */ /* 0x000fe40003800000 */
[----:B------:R-:W-:Y:S01]  /*9920*/  MOV R7, UR62 ;  /* 0x0000003e00077c02 */ /* 0x000fe20008000f00 */
[----:B------:R-:W-:Y:S10]  /*9930*/  ENDCOLLECTIVE ;  /* 0x000000000000791b */ /* 0x000ff40003800000 */
.L_x_197:
[----:B------:R-:W-:Y:S05]  /*9940*/  BSYNC B1 ;  /* 0x0000000000017941 */ /* 0x000fea0003800000 */
.L_x_196:
[----:B------:R-:W-:Y:S05]  /*9950*/  BRA `(.L_x_198) ;  /* 0xfffffff000147947 */ /* 0x000fea000383ffff */
.L_x_179:
[----:B-1----:R1:W2:Y:S02]  /*9960*/  SYNCS.PHASECHK.TRANS64.TRYWAIT P0, [R20+URZ+0x28], R9 ;  /* 0x00002809140075a7 */ /* 0x0022a4000800017f */
[----:B--2---:R-:W-:Y:S05]  /*9970*/  @!P0 NANOSLEEP.SYNCS 0x989680 ;  /* 0x009896800000895d */ /* 0x004fea0003900000 */
[----:B------:R-:W2:Y:S02]  /*9980*/  @!P0 SYNCS.PHASECHK.TRANS64 P0, [R20+URZ+0x28], R9 ;  /* 0x00002809140085a7 */ /* 0x000ea4000800007f */
[----:B--2---:R-:W-:Y:S05]  /*9990*/  @!P0 BRA `(.L_x_179) ;  /* 0xfffffffc00f08947 */ /* 0x004fea000383ffff */
[----:B------:R-:W-:Y:S05]  /*99a0*/  BRA `(.L_x_199) ;  /* 0xfffffff000507947 */ /* 0x000fea000383ffff */
.L_x_187:
[----:B------:R-:W-:Y:S01]  /*99b0*/  BSSY B0, `(.L_x_200) ;  /* 0x0000006000007945 */ /* 0x000fe20003800000 */
[----:B------:R-:W-:-:S07]  /*99c0*/  IMAD.MOV.U32 R7, RZ, RZ, -0x1 ;  /* 0xffffffffff077424 */ /* 0x000fce00078e00ff */
[----:B------:R-:W-:Y:S05]  /*99d0*/  WARPSYNC.COLLECTIVE R7, `(.L_x_201) ;  /* 0x00000000070c7348 */ /* 0x000fea0003c00000 */
[----:B------:R-:W-:Y:S02]  /*99e0*/  ELECT P0, UR62, PT ;  /* 0x00000000003e782f */ /* 0x000fe40003800000 */
[----:B------:R-:W-:Y:S01]  /*99f0*/  MOV R7, UR62 ;  /* 0x0000003e00077c02 */ /* 0x000fe20008000f00 */
[----:B------:R-:W-:Y:S10]  /*9a00*/  ENDCOLLECTIVE ;  /* 0x000000000000791b */ /* 0x000ff40003800000 */
.L_x_201:
[----:B------:R-:W-:Y:S05]  /*9a10*/  BSYNC B0 ;  /* 0x0000000000007941 */ /* 0x000fea0003800000 */
.L_x_200:
[----:B------:R-:W-:Y:S05]  /*9a20*/  BRA `(.L_x_202) ;  /* 0xfffffff800a47947 */ /* 0x000fea000383ffff */
.L_x_191:
[----:B0-----:R0:W1:Y:S02]  /*9a30*/  SYNCS.PHASECHK.TRANS64.TRYWAIT P0, [R6+URZ], R3 ;  /* 0x00000003060075a7 */ /* 0x001064000800017f */
[----:B-1----:R-:W-:Y:S05]  /*9a40*/  @!P0 NANOSLEEP.SYNCS 0x989680 ;  /* 0x009896800000895d */ /* 0x002fea0003900000 */
[----:B------:R-:W1:Y:S02]  /*9a50*/  @!P0 SYNCS.PHASECHK.TRANS64 P0, [R6+URZ], R3 ;  /* 0x00000003060085a7 */ /* 0x000e64000800007f */
[----:B-1----:R-:W-:Y:S05]  /*9a60*/  @!P0 BRA `(.L_x_191) ;  /* 0xfffffffc00f08947 */ /* 0x002fea000383ffff */
[----:B------:R-:W-:Y:S05]  /*9a70*/  BRA `(.L_x_203) ;  /* 0xfffffff800e47947 */ /* 0x000fea000383ffff */
.L_x_192:
[----:B0-----:R0:W1:Y:S02]  /*9a80*/  SYNCS.PHASECHK.TRANS64.TRYWAIT P0, [R7+URZ], R4 ;  /* 0x00000004070075a7 */ /* 0x001064000800017f */
[----:B-1----:R-:W-:Y:S05]  /*9a90*/  @!P0 NANOSLEEP.SYNCS 0x989680 ;  /* 0x009896800000895d */ /* 0x002fea0003900000 */
[----:B------:R-:W1:Y:S02]  /*9aa0*/  @!P0 SYNCS.PHASECHK.TRANS64 P0, [R7+URZ], R4 ;  /* 0x00000004070085a7 */ /* 0x000e64000800007f */
[----:B-1----:R-:W-:Y:S05]  /*9ab0*/  @!P0 BRA `(.L_x_192) ;  /* 0xfffffffc00f08947 */ /* 0x002fea000383ffff */
[----:B------:R-:W-:Y:S05]  /*9ac0*/  BRA `(.L_x_204) ;  /* 0xfffffff800f47947 */ /* 0x000fea000383ffff */
.L_x_193:
[----:B0-----:R0:W1:Y:S02]  /*9ad0*/  SYNCS.PHASECHK.TRANS64.TRYWAIT P0, [R10+URZ], R5 ;  /* 0x000000050a0075a7 */ /* 0x001064000800017f */
[----:B-1----:R-:W-:Y:S05]  /*9ae0*/  @!P0 NANOSLEEP.SYNCS 0x989680 ;  /* 0x009896800000895d */ /* 0x002fea0003900000 */
[----:B------:R-:W1:Y:S02]  /*9af0*/  @!P0 SYNCS.PHASECHK.TRANS64 P0, [R10+URZ], R5 ;  /* 0x000000050a0085a7 */ /* 0x000e64000800007f */
[----:B-1----:R-:W-:Y:S05]  /*9b00*/  @!P0 BRA `(.L_x_193) ;  /* 0xfffffffc00f08947 */ /* 0x002fea000383ffff */
[----:B------:R-:W-:Y:S05]  /*9b10*/  BRA `(.L_x_205) ;  /* 0xfffffffc00047947 */ /* 0x000fea000383ffff */
.L_x_194:
[----:B-1----:R1:W2:Y:S02]  /*9b20*/  SYNCS.PHASECHK.TRANS64.TRYWAIT P0, [R11+URZ], R6 ;  /* 0x000000060b0075a7 */ /* 0x0022a4000800017f */
[----:B--2---:R-:W-:Y:S05]  /*9b30*/  @!P0 NANOSLEEP.SYNCS 0x989680 ;  /* 0x009896800000895d */ /* 0x004fea0003900000 */
[----:B------:R-:W2:Y:S02]  /*9b40*/  @!P0 SYNCS.PHASECHK.TRANS64 P0, [R11+URZ], R6 ;  /* 0x000000060b0085a7 */ /* 0x000ea4000800007f */
[----:B--2---:R-:W-:Y:S05]  /*9b50*/  @!P0 BRA `(.L_x_194) ;  /* 0xfffffffc00f08947 */ /* 0x004fea000383ffff */
[----:B------:R-:W-:Y:S05]  /*9b60*/  BRA `(.L_x_206) ;  /* 0xfffffffc000c7947 */ /* 0x000fea000383ffff */
.L_x_207:
[----:B------:R-:W-:-:S00]  /*9b70*/  BRA `(.L_x_207) ;  /* 0xfffffffc00fc7947 */ /* 0x000fc0000383ffff */
[----:B------:R-:W-:-:S00]  /*9b80*/  NOP ;  /* 0x0000000000007918 */ /* 0x000fc00000000000 */
[----:B------:R-:W-:-:S00]  /*9b90*/  NOP ;  /* 0x0000000000007918 */ /* 0x000fc00000000000 */
[----:B------:R-:W-:-:S00]  /*9ba0*/  NOP ;  /* 0x0000000000007918 */ /* 0x000fc00000000000 */
[----:B------:R-:W-:-:S00]  /*9bb0*/  NOP ;  /* 0x0000000000007918 */ /* 0x000fc00000000000 */
[----:B------:R-:W-:-:S00]  /*9bc0*/  NOP ;  /* 0x0000000000007918 */ /* 0x000fc00000000000 */
[----:B------:R-:W-:-:S00]  /*9bd0*/  NOP ;  /* 0x0000000000007918 */ /* 0x000fc00000000000 */
[----:B------:R-:W-:-:S00]  /*9be0*/  NOP ;  /* 0x0000000000007918 */ /* 0x000fc00000000000 */
[----:B------:R-:W-:-:S00]  /*9bf0*/  NOP ;  /* 0x0000000000007918 */ /* 0x000fc00000000000 */
.L_x_208:


//--------------------- .nv.shared._ZN7cutlass13device_kernelINS_4gemm6kernel13GemmUniversalIN4cute5tupleIJiiiiEEENS1_10collective13CollectiveMmaINS1_37MainloopSm90TmaGmmaWarpSpecializedFP8ILi5ENS5_IJNS4_1CILi2EEESB_NSA_ILi1EEEEEENS1_35KernelTmaWarpSpecializedCooperativeEEENS5_IJNSA_ILi256EEENSA_ILi64EEESH_EEENS_12float_e4m3_tENS5_IJlSC_lEEESJ_SK_NS4_8TiledMMAINS4_8MMA_AtomIJNS4_4SM904GMMA30MMA_64x64x32_F32E4M3E4M3_SS_TNILNSO_7ScaleInE1ELSQ_1EEEEEENS4_6LayoutINS5_IJSB_SC_SC_EEENS5_IJSC_NSA_ILi0EEESV_EEEEENS5_IJNS4_10UnderscoreESY_SY_EEEEENS4_23SM90_TMA_LOAD_MULTICASTENS4_14ComposedLayoutINS4_7SwizzleILi2ELi4ELi3EEENS4_18smem_ptr_flag_bitsILi8EEENST_INS5_IJNSA_ILi8EEESH_EEENS5_IJSH_SC_EEEEEEEvNS4_8identityES11_S1B_vS1C_EENS_8epilogue10collective6detail29Sm90TmaWarpSpecializedAdapterINS1F_15DefaultEpilogueISJ_SK_SK_NS1E_6thread17LinearCombinationISJ_Li1EffLNS1J_9ScaleType4KindE0ELNS_15FloatRoundStyleE2ESJ_EENS1_15EpilogueDefaultEEEEEvvEEEEvNT_6ParamsE --------------------------
	.section	.nv.shared._ZN7cutlass13device_kernelINS_4gemm6kernel13GemmUniversalIN4cute5tupleIJiiiiEEENS1_10collective13CollectiveMmaINS1_37MainloopSm90TmaGmmaWarpSpecializedFP8ILi5ENS5_IJNS4_1CILi2EEESB_NSA_ILi1EEEEEENS1_35KernelTmaWarpSpecializedCooperativeEEENS5_IJNSA_ILi256EEENSA_ILi64EEESH_EEENS_12float_e4m3_tENS5_IJlSC_lEEESJ_SK_NS4_8TiledMMAINS4_8MMA_AtomIJNS4_4SM904GMMA30MMA_64x64x32_F32E4M3E4M3_SS_TNILNSO_7ScaleInE1ELSQ_1EEEEEENS4_6LayoutINS5_IJSB_SC_SC_EEENS5_IJSC_NSA_ILi0EEESV_EEEEENS5_IJNS4_10UnderscoreESY_SY_EEEEENS4_23SM90_TMA_LOAD_MULTICASTENS4_14ComposedLayoutINS4_7SwizzleILi2ELi4ELi3EEENS4_18smem_ptr_flag_bitsILi8EEENST_INS5_IJNSA_ILi8EEESH_EEENS5_IJSH_SC_EEEEEEEvNS4_8identityES11_S1B_vS1C_EENS_8epilogue10collective6detail29Sm90TmaWarpSpecializedAdapterINS1F_15DefaultEpilogueISJ_SK_SK_NS1E_6thread17LinearCombinationISJ_Li1EffLNS1J_9ScaleType4KindE0ELNS_15FloatRoundStyleE2ESJ_EENS1_15EpilogueDefaultEEEEEvvEEEEvNT_6ParamsE,"aw",@nobits
	.sectionflags	@""
	.align	16
	.zero		1024


//--------------------- .nv.shared.reserved.0     --------------------------
	.section	.nv.shared.reserved.0,"aw",@nobits
	.weak		__nv_reservedSMEM_offset_0_alias
	.size		__nv_reservedSMEM_offset_0_alias, 0, 0
	.other		__nv_reservedSMEM_offset_0_alias,@"STO_CUDA_RESERVED_SHARED STV_DEFAULT"
__nv_reservedSMEM_offset_0_alias:
	.zero		0


//--------------------- .nv.global                --------------------------
	.section	.nv.global,"aw",@nobits
.nv.global:
	.type		_ZN39_INTERNAL_025c21e8_4_k_cu_22f0856d_54934cute1_E,@object
	.size		_ZN39_INTERNAL_025c21e8_4_k_cu_22f0856d_54934cute1_E,(_ZN39_INTERNAL_025c21e8_4_k_cu_22f0856d_54934cuda3std3__45__cpo6cbeginE - _ZN39_INTERNAL_025c21e8_4_k_cu_22f0856d_54934cute1_E)
_ZN39_INTERNAL_025c21e8_4_k_cu_22f0856d_54934cute1_E:
	.zero		1
	.type		_ZN39_INTERNAL_025c21e8_4_k_cu_22f0856d_54934cuda3std3__45__cpo6cbeginE,@object
	.size		_ZN39_INTERNAL_025c21e8_4_k_cu_22f0856d_54934cuda3std3__45__cpo6cbeginE,(_ZN39_INTERNAL_025c21e8_4_k_cu_22f0856d_54934cuda3std3__48in_placeE - _ZN39_INTERNAL_025c21e8_4_k_cu_22f0856d_54934cuda3std3__45__cpo6cbeginE)
_ZN39_INTERNAL_025c21e8_4_k_cu_22f0856d_54934cuda3std3__45__cpo6cbeginE:
	.zero		1
	.type		_ZN39_INTERNAL_025c21e8_4_k_cu_22f0856d_54934cuda3std3__48in_placeE,@object
	.size		_ZN39_INTERNAL_025c21e8_4_k_cu_22f0856d_54934cuda3std3__48in_placeE,(_ZN39_INTERNAL_025c21e8_4_k_cu_22f0856d_54934cuda3std6ranges3__45__cpo9iter_moveE - _ZN39_INTERNAL_025c21e8_4_k_cu_22f0856d_54934cuda3std3__48in_placeE)
_ZN39_INTERNAL_025c21e8_4_k_cu_22f0856d_54934cuda3std3__48in_placeE:
	.zero		1
	.type		_ZN39_INTERNAL_025c21e8_4_k_cu_22f0856d_54934cuda3std6ranges3__45__cpo9iter_moveE,@object
	.size		_ZN39_INTERNAL_025c21e8_4_k_cu_22f0856d_54934cuda3std6ranges3__45__cpo9iter_moveE,(_ZN39_INTERNAL_025c21e8_4_k_cu_22f0856d_54934cuda3std3__45__cpo5beginE - _ZN39_INTERNAL_025c21e8_4_k_cu_22f0856d_54934cuda3std6ranges3__45__cpo9iter_moveE)
_ZN39_INTERNAL_025c21e8_4_k_cu_22f0856d_54934cuda3std6ranges3__45__cpo9iter_moveE:
	.zero		1
	.type		_ZN39_INTERNAL_025c21e8_4_k_cu_22f0856d_54934cuda3std3__45__cpo5beginE,@object
	.size		_ZN39_INTERNAL_025c21e8_4_k_cu_22f0856d_54934cuda3std3__45__cpo5beginE,(_ZN39_INTERNAL_025c21e8_4_k_cu_22f0856d_54934cuda3std3__441_GLOBAL__N__025c21e8_4_k_cu_22f0856d_54936ignoreE - _ZN39_INTERNAL_025c21e8_4_k_cu_22f0856d_54934cuda3std3__45__cpo5beginE)
_ZN39_INTERNAL_025c21e8_4_k_cu_22f0856d_54934cuda3std3__45__cpo5beginE:
	.zero		1
	.type		_ZN39_INTERNAL_025c21e8_4_k_cu_22f0856d_54934cuda3std3__441_GLOBAL__N__025c21e8_4_k_cu_22f0856d_54936ignoreE,@object
	.size		_ZN39_INTERNAL_025c21e8_4_k_cu_22f0856d_54934cuda3std3__441_GLOBAL__N__025c21e8_4_k_cu_22f0856d_54936ignoreE,(_ZN39_INTERNAL_025c21e8_4_k_cu_22f0856d_54934cute7productE - _ZN39_INTERNAL_025c21e8_4_k_cu_22f0856d_54934cuda3std3__441_GLOBAL__N__025c21e8_4_k_cu_22f0856d_54936ignoreE)
_ZN39_INTERNAL_025c21e8_4_k_cu_22f0856d_54934cuda3std3__441_GLOBAL__N__025c21e8_4_k_cu_22f0856d_54936ignoreE:
	.zero		1
	.type		_ZN39_INTERNAL_025c21e8_4_k_cu_22f0856d_54934cute7productE,@object
	.size		_ZN39_INTERNAL_025c21e8_4_k_cu_22f0856d_54934cute7productE,(_ZN39_INTERNAL_025c21e8_4_k_cu_22f0856d_54934cuda3std3__45__cpo3endE - _ZN39_INTERNAL_025c21e8_4_k_cu_22f0856d_54934cute7productE)
_ZN39_INTERNAL_025c21e8_4_k_cu_22f0856d_54934cute7productE:
	.zero		1
	.type		_ZN39_INTERNAL_025c21e8_4_k_cu_22f0856d_54934cuda3std3__45__cpo3endE,@object
	.size		_ZN39_INTERNAL_025c21e8_4_k_cu_22f0856d_54934cuda3std3__45__cpo3endE,(_ZN39_INTERNAL_025c21e8_4_k_cu_22f0856d_54934cuda3std3__419piecewise_constructE - _ZN39_INTERNAL_025c21e8_4_k_cu_22f0856d_54934cuda3std3__45__cpo3endE)
_ZN39_INTERNAL_025c21e8_4_k_cu_22f0856d_54934cuda3std3__45__cpo3endE:
	.zero		1
	.type		_ZN39_INTERNAL_025c21e8_4_k_cu_22f0856d_54934cuda3std3__419piecewise_constructE,@object
	.size		_ZN39_INTERNAL_025c21e8_4_k_cu_22f0856d_54934cuda3std3__419piecewise_constructE,(_ZN39_INTERNAL_025c21e8_4_k_cu_22f0856d_54934cuda3std3__45__cpo4cendE - _ZN39_INTERNAL_025c21e8_4_k_cu_22f0856d_54934cuda3std3__419piecewise_constructE)
_ZN39_INTERNAL_025c21e8_4_k_cu_22f0856d_54934cuda3std3__419piecewise_constructE:
	.zero		1
	.type		_ZN39_INTERNAL_025c21e8_4_k_cu_22f0856d_54934cuda3std3__45__cpo4cendE,@object
	.size		_ZN39_INTERNAL_025c21e8_4_k_cu_22f0856d_54934cuda3std3__45__cpo4cendE,(_ZN39_INTERNAL_025c21e8_4_k_cu_22f0856d_54934cuda3std6ranges3__45__cpo4swapE - _ZN39_INTERNAL_025c21e8_4_k_cu_22f0856d_54934cuda3std3__45__cpo4cendE)
_ZN39_INTERNAL_025c21e8_4_k_cu_22f0856d_54934cuda3std3__45__cpo4cendE:
	.zero		1
	.type		_ZN39_INTERNAL_025c21e8_4_k_cu_22f0856d_54934cuda3std6ranges3__45__cpo4swapE,@object
	.size		_ZN39_INTERNAL_025c21e8_4_k_cu_22f0856d_54934cuda3std6ranges3__45__cpo4swapE,(.L_7 - _ZN39_INTERNAL_025c21e8_4_k_cu_22f0856d_54934cuda3std6ranges3__45__cpo4swapE)
_ZN39_INTERNAL_025c21e8_4_k_cu_22f0856d_54934cuda3std6ranges3__45__cpo4swapE:
	.zero		1
.L_7:


//--------------------- .nv.constant0._ZN7cutlass13device_kernelINS_4gemm6kernel13GemmUniversalIN4cute5tupleIJiiiiEEENS1_10collective13CollectiveMmaINS1_37MainloopSm90TmaGmmaWarpSpecializedFP8ILi5ENS5_IJNS4_1CILi2EEESB_NSA_ILi1EEEEEENS1_35KernelTmaWarpSpecializedCooperativeEEENS5_IJNSA_ILi256EEENSA_ILi64EEESH_EEENS_12float_e4m3_tENS5_IJlSC_lEEESJ_SK_NS4_8TiledMMAINS4_8MMA_AtomIJNS4_4SM904GMMA30MMA_64x64x32_F32E4M3E4M3_SS_TNILNSO_7ScaleInE1ELSQ_1EEEEEENS4_6LayoutINS5_IJSB_SC_SC_EEENS5_IJSC_NSA_ILi0EEESV_EEEEENS5_IJNS4_10UnderscoreESY_SY_EEEEENS4_23SM90_TMA_LOAD_MULTICASTENS4_14ComposedLayoutINS4_7SwizzleILi2ELi4ELi3EEENS4_18smem_ptr_flag_bitsILi8EEENST_INS5_IJNSA_ILi8EEESH_EEENS5_IJSH_SC_EEEEEEEvNS4_8identityES11_S1B_vS1C_EENS_8epilogue10collective6detail29Sm90TmaWarpSpecializedAdapterINS1F_15DefaultEpilogueISJ_SK_SK_NS1E_6thread17LinearCombinationISJ_Li1EffLNS1J_9ScaleType4KindE0ELNS_15FloatRoundStyleE2ESJ_EENS1_15EpilogueDefaultEEEEEvvEEEEvNT_6ParamsE --------------------------
	.section	.nv.constant0._ZN7cutlass13device_kernelINS_4gemm6kernel13GemmUniversalIN4cute5tupleIJiiiiEEENS1_10collective13CollectiveMmaINS1_37MainloopSm90TmaGmmaWarpSpecializedFP8ILi5ENS5_IJNS4_1CILi2EEESB_NSA_ILi1EEEEEENS1_35KernelTmaWarpSpecializedCooperativeEEENS5_IJNSA_ILi256EEENSA_ILi64EEESH_EEENS_12float_e4m3_tENS5_IJlSC_lEEESJ_SK_NS4_8TiledMMAINS4_8MMA_AtomIJNS4_4SM904GMMA30MMA_64x64x32_F32E4M3E4M3_SS_TNILNSO_7ScaleInE1ELSQ_1EEEEEENS4_6LayoutINS5_IJSB_SC_SC_EEENS5_IJSC_NSA_ILi0EEESV_EEEEENS5_IJNS4_10UnderscoreESY_SY_EEEEENS4_23SM90_TMA_LOAD_MULTICASTENS4_14ComposedLayoutINS4_7SwizzleILi2ELi4ELi3EEENS4_18smem_ptr_flag_bitsILi8EEENST_INS5_IJNSA_ILi8EEESH_EEENS5_IJSH_SC_EEEEEEEvNS4_8identityES11_S1B_vS1C_EENS_8epilogue10collective6detail29Sm90TmaWarpSpecializedAdapterINS1F_15DefaultEpilogueISJ_SK_SK_NS1E_6thread17LinearCombinationISJ_Li1EffLNS1J_9ScaleType4KindE0ELNS_15FloatRoundStyleE2ESJ_EENS1_15EpilogueDefaultEEEEEvvEEEEvNT_6ParamsE,"a",@progbits
	.sectionflags	@""
	.align	4
.nv.constant0._ZN7cutlass13device_kernelINS_4gemm6kernel13GemmUniversalIN4cute5tupleIJiiiiEEENS1_10collective13CollectiveMmaINS1_37MainloopSm90TmaGmmaWarpSpecializedFP8ILi5ENS5_IJNS4_1CILi2EEESB_NSA_ILi1EEEEEENS1_35KernelTmaWarpSpecializedCooperativeEEENS5_IJNSA_ILi256EEENSA_ILi64EEESH_EEENS_12float_e4m3_tENS5_IJlSC_lEEESJ_SK_NS4_8TiledMMAINS4_8MMA_AtomIJNS4_4SM904GMMA30MMA_64x64x32_F32E4M3E4M3_SS_TNILNSO_7ScaleInE1ELSQ_1EEEEEENS4_6LayoutINS5_IJSB_SC_SC_EEENS5_IJSC_NSA_ILi0EEESV_EEEEENS5_IJNS4_10UnderscoreESY_SY_EEEEENS4_23SM90_TMA_LOAD_MULTICASTENS4_14ComposedLayoutINS4_7SwizzleILi2ELi4ELi3EEENS4_18smem_ptr_flag_bitsILi8EEENST_INS5_IJNSA_ILi8EEESH_EEENS5_IJSH_SC_EEEEEEEvNS4_8identityES11_S1B_vS1C_EENS_8epilogue10collective6detail29Sm90TmaWarpSpecializedAdapterINS1F_15DefaultEpilogueISJ_SK_SK_NS1E_6thread17LinearCombinationISJ_Li1EffLNS1J_9ScaleType4KindE0ELNS_15FloatRoundStyleE2ESJ_EENS1_15EpilogueDefaultEEEEEvvEEEEvNT_6ParamsE:
	.zero		1664


//--------------------- SYMBOLS --------------------------

	.type		.nv.reservedSmem.offset0,@object
	.size		.nv.reservedSmem.offset0,0x4
